	.target	sm_90a

	.elftype	@"ET_EXEC"


//--------------------- .note.nv.tkinfo           --------------------------
	.section	.note.nv.tkinfo,"",@"SHT_NOTE"
	.sectionflags	@"SHF_NOTE_NV_TKINFO"
	.tkinfo
        /*0018*/ 	.word	0x00000002
        /*0030*/ 	.string	""
        /*0030*/ 	.string	"ptxas"
        /*0030*/ 	.string	"Cuda compilation tools, release 13.0, V13.0.88"
        /*0030*/ 	.string	"Build cuda_13.0.r13.0/compiler.36424714_0"
        /*0030*/ 	.string	"-arch sm_90a -m 64 "



//--------------------- .note.nv.cuinfo           --------------------------
	.section	.note.nv.cuinfo,"",@"SHT_NOTE"
	.sectionflags	@"SHF_NOTE_NV_CUINFO"
        /*0018*/ 	.short	0x0002
        /*001a*/ 	.short	0x005a
        /*001c*/ 	.short	0x0082
	.zero		2


//--------------------- .nv.info                  --------------------------
	.section	.nv.info,"",@"SHT_CUDA_INFO"
	.align	4


	//----- nvinfo : EIATTR_REGCOUNT
	.align		4
        /*0000*/ 	.byte	0x04, 0x2f
        /*0002*/ 	.short	(.L_16 - .L_15)
	.align		4
.L_15:
        /*0004*/ 	.word	index@(_ZN7cutlass13device_kernelINS_4gemm6kernel13GemmUniversalIN4cute5tupleIJiiiiEEENS1_10collective13CollectiveMmaINS1_39MainloopSm90TmaGmmaRmemAWarpSpecializedILi9ENS5_IJNS4_1CILi1EEESB_SB_EEENS1_35KernelTmaWarpSpecializedCooperativeEEENS5_IJNSA_ILi128EEENSA_ILi64EEESF_EEENS_12float_e5m2_tENS5_IJSB_llEEESI_NS5_IJlSB_lEEENS4_8TiledMMAINS4_8MMA_AtomIJNS4_4SM904GMMA30MMA_64x64x32_F32E5M2E5M2_RS_TNILNSO_7ScaleInE1ELSQ_1EEEEEENS4_6LayoutINS5_IJNSA_ILi2EEESB_SB_EEENS5_IJSB_NSA_ILi0EEESW_EEEEENS5_IJNS4_10UnderscoreESZ_SZ_EEEEENS4_13SM90_TMA_LOADENS4_14ComposedLayoutINS4_7SwizzleILi3ELi4ELi3EEENS4_18smem_ptr_flag_bitsILi8EEENST_INS5_IJSF_NSA_ILi8EEEEEENS5_IJSB_SF_EEEEEEENS4_9Copy_AtomIJNS4_39AutoVectorizingCopyWithAssumedAlignmentILi128EEESI_EEENS4_8identityES12_NS13_IS15_S17_NST_INS5_IJS18_SF_EEENS5_IJSF_SB_EEEEEEEvS1H_EENS_8epilogue10collective6detail29Sm90TmaWarpSpecializedAdapterINS1O_15DefaultEpilogueISI_SK_SK_NS1N_6thread17LinearCombinationISI_Li1EffLNS1S_9ScaleType4KindE0ELNS_15FloatRoundStyleE2ESI_EENS1_15EpilogueDefaultEEEEEvvEEEEvNT_6ParamsE)
        /*0008*/ 	.word	0x000000a8


	//----- nvinfo : EIATTR_FRAME_SIZE
	.align		4
.L_16:
        /*000c*/ 	.byte	0x04, 0x11
        /*000e*/ 	.short	(.L_18 - .L_17)
	.align		4
.L_17:
        /*0010*/ 	.word	index@(_ZN7cutlass13device_kernelINS_4gemm6kernel13GemmUniversalIN4cute5tupleIJiiiiEEENS1_10collective13CollectiveMmaINS1_39MainloopSm90TmaGmmaRmemAWarpSpecializedILi9ENS5_IJNS4_1CILi1EEESB_SB_EEENS1_35KernelTmaWarpSpecializedCooperativeEEENS5_IJNSA_ILi128EEENSA_ILi64EEESF_EEENS_12float_e5m2_tENS5_IJSB_llEEESI_NS5_IJlSB_lEEENS4_8TiledMMAINS4_8MMA_AtomIJNS4_4SM904GMMA30MMA_64x64x32_F32E5M2E5M2_RS_TNILNSO_7ScaleInE1ELSQ_1EEEEEENS4_6LayoutINS5_IJNSA_ILi2EEESB_SB_EEENS5_IJSB_NSA_ILi0EEESW_EEEEENS5_IJNS4_10UnderscoreESZ_SZ_EEEEENS4_13SM90_TMA_LOADENS4_14ComposedLayoutINS4_7SwizzleILi3ELi4ELi3EEENS4_18smem_ptr_flag_bitsILi8EEENST_INS5_IJSF_NSA_ILi8EEEEEENS5_IJSB_SF_EEEEEEENS4_9Copy_AtomIJNS4_39AutoVectorizingCopyWithAssumedAlignmentILi128EEESI_EEENS4_8identityES12_NS13_IS15_S17_NST_INS5_IJS18_SF_EEENS5_IJSF_SB_EEEEEEEvS1H_EENS_8epilogue10collective6detail29Sm90TmaWarpSpecializedAdapterINS1O_15DefaultEpilogueISI_SK_SK_NS1N_6thread17LinearCombinationISI_Li1EffLNS1S_9ScaleType4KindE0ELNS_15FloatRoundStyleE2ESI_EENS1_15EpilogueDefaultEEEEEvvEEEEvNT_6ParamsE)
        /*0014*/ 	.word	0x00000000


	//----- nvinfo : EIATTR_MIN_STACK_SIZE
	.align		4
.L_18:
        /*0018*/ 	.byte	0x04, 0x12
        /*001a*/ 	.short	(.L_20 - .L_19)
	.align		4
.L_19:
        /*001c*/ 	.word	index@(_ZN7cutlass13device_kernelINS_4gemm6kernel13GemmUniversalIN4cute5tupleIJiiiiEEENS1_10collective13CollectiveMmaINS1_39MainloopSm90TmaGmmaRmemAWarpSpecializedILi9ENS5_IJNS4_1CILi1EEESB_SB_EEENS1_35KernelTmaWarpSpecializedCooperativeEEENS5_IJNSA_ILi128EEENSA_ILi64EEESF_EEENS_12float_e5m2_tENS5_IJSB_llEEESI_NS5_IJlSB_lEEENS4_8TiledMMAINS4_8MMA_AtomIJNS4_4SM904GMMA30MMA_64x64x32_F32E5M2E5M2_RS_TNILNSO_7ScaleInE1ELSQ_1EEEEEENS4_6LayoutINS5_IJNSA_ILi2EEESB_SB_EEENS5_IJSB_NSA_ILi0EEESW_EEEEENS5_IJNS4_10UnderscoreESZ_SZ_EEEEENS4_13SM90_TMA_LOADENS4_14ComposedLayoutINS4_7SwizzleILi3ELi4ELi3EEENS4_18smem_ptr_flag_bitsILi8EEENST_INS5_IJSF_NSA_ILi8EEEEEENS5_IJSB_SF_EEEEEEENS4_9Copy_AtomIJNS4_39AutoVectorizingCopyWithAssumedAlignmentILi128EEESI_EEENS4_8identityES12_NS13_IS15_S17_NST_INS5_IJS18_SF_EEENS5_IJSF_SB_EEEEEEEvS1H_EENS_8epilogue10collective6detail29Sm90TmaWarpSpecializedAdapterINS1O_15DefaultEpilogueISI_SK_SK_NS1N_6thread17LinearCombinationISI_Li1EffLNS1S_9ScaleType4KindE0ELNS_15FloatRoundStyleE2ESI_EENS1_15EpilogueDefaultEEEEEvvEEEEvNT_6ParamsE)
        /*0020*/ 	.word	0x00000000
.L_20:


//--------------------- .nv.compat                --------------------------
	.section	.nv.compat,"",@"SHT_CUDA_COMPAT_INFO"
	.align	4
        /*0000*/ 	.byte	0x02, 0x09, 0x01, 0x00, 0x02, 0x02, 0x04, 0x00, 0x02, 0x05, 0x05, 0x00, 0x03, 0x07, 0x01, 0x01
        /*0010*/ 	.byte	0x02, 0x03, 0x01, 0x00, 0x02, 0x06, 0x01, 0x00, 0x04, 0x0b, 0x08, 0x00, 0x00, 0x00, 0x00, 0x00
        /*0020*/ 	.byte	0x00, 0x00, 0x00, 0x00


//--------------------- .nv.info._ZN7cutlass13device_kernelINS_4gemm6kernel13GemmUniversalIN4cute5tupleIJiiiiEEENS1_10collective13CollectiveMmaINS1_39MainloopSm90TmaGmmaRmemAWarpSpecializedILi9ENS5_IJNS4_1CILi1EEESB_SB_EEENS1_35KernelTmaWarpSpecializedCooperativeEEENS5_IJNSA_ILi128EEENSA_ILi64EEESF_EEENS_12float_e5m2_tENS5_IJSB_llEEESI_NS5_IJlSB_lEEENS4_8TiledMMAINS4_8MMA_AtomIJNS4_4SM904GMMA30MMA_64x64x32_F32E5M2E5M2_RS_TNILNSO_7ScaleInE1ELSQ_1EEEEEENS4_6LayoutINS5_IJNSA_ILi2EEESB_SB_EEENS5_IJSB_NSA_ILi0EEESW_EEEEENS5_IJNS4_10UnderscoreESZ_SZ_EEEEENS4_13SM90_TMA_LOADENS4_14ComposedLayoutINS4_7SwizzleILi3ELi4ELi3EEENS4_18smem_ptr_flag_bitsILi8EEENST_INS5_IJSF_NSA_ILi8EEEEEENS5_IJSB_SF_EEEEEEENS4_9Copy_AtomIJNS4_39AutoVectorizingCopyWithAssumedAlignmentILi128EEESI_EEENS4_8identityES12_NS13_IS15_S17_NST_INS5_IJS18_SF_EEENS5_IJSF_SB_EEEEEEEvS1H_EENS_8epilogue10collective6detail29Sm90TmaWarpSpecializedAdapterINS1O_15DefaultEpilogueISI_SK_SK_NS1N_6thread17LinearCombinationISI_Li1EffLNS1S_9ScaleType4KindE0ELNS_15FloatRoundStyleE2ESI_EENS1_15EpilogueDefaultEEEEEvvEEEEvNT_6ParamsE --------------------------
	.section	.nv.info._ZN7cutlass13device_kernelINS_4gemm6kernel13GemmUniversalIN4cute5tupleIJiiiiEEENS1_10collective13CollectiveMmaINS1_39MainloopSm90TmaGmmaRmemAWarpSpecializedILi9ENS5_IJNS4_1CILi1EEESB_SB_EEENS1_35KernelTmaWarpSpecializedCooperativeEEENS5_IJNSA_ILi128EEENSA_ILi64EEESF_EEENS_12float_e5m2_tENS5_IJSB_llEEESI_NS5_IJlSB_lEEENS4_8TiledMMAINS4_8MMA_AtomIJNS4_4SM904GMMA30MMA_64x64x32_F32E5M2E5M2_RS_TNILNSO_7ScaleInE1ELSQ_1EEEEEENS4_6LayoutINS5_IJNSA_ILi2EEESB_SB_EEENS5_IJSB_NSA_ILi0EEESW_EEEEENS5_IJNS4_10UnderscoreESZ_SZ_EEEEENS4_13SM90_TMA_LOADENS4_14ComposedLayoutINS4_7SwizzleILi3ELi4ELi3EEENS4_18smem_ptr_flag_bitsILi8EEENST_INS5_IJSF_NSA_ILi8EEEEEENS5_IJSB_SF_EEEEEEENS4_9Copy_AtomIJNS4_39AutoVectorizingCopyWithAssumedAlignmentILi128EEESI_EEENS4_8identityES12_NS13_IS15_S17_NST_INS5_IJS18_SF_EEENS5_IJSF_SB_EEEEEEEvS1H_EENS_8epilogue10collective6detail29Sm90TmaWarpSpecializedAdapterINS1O_15DefaultEpilogueISI_SK_SK_NS1N_6thread17LinearCombinationISI_Li1EffLNS1S_9ScaleType4KindE0ELNS_15FloatRoundStyleE2ESI_EENS1_15EpilogueDefaultEEEEEvvEEEEvNT_6ParamsE,"",@"SHT_CUDA_INFO"
	.sectionflags	@""
	.align	4


	//----- nvinfo : EIATTR_CUDA_API_VERSION
	.align		4
        /*0000*/ 	.byte	0x04, 0x37
        /*0002*/ 	.short	(.L_22 - .L_21)
.L_21:
        /*0004*/ 	.word	0x00000082


	//----- nvinfo : EIATTR_KPARAM_INFO
	.align		4
.L_22:
        /*0008*/ 	.byte	0x04, 0x17
        /*000a*/ 	.short	(.L_24 - .L_23)
.L_23:
        /*000c*/ 	.word	0x00000000
        /*0010*/ 	.short	0x0000
        /*0012*/ 	.short	0x0070
        /*0014*/ 	.byte	0x00, 0xf0, 0x01, 0x10


	//----- nvinfo : EIATTR_SPARSE_MMA_MASK
	.align		4
.L_24:
        /*0018*/ 	.byte	0x03, 0x50
        /*001a*/ 	.short	0x0000


	//----- nvinfo : EIATTR_MAXREG_COUNT
	.align		4
        /*001c*/ 	.byte	0x03, 0x1b
        /*001e*/ 	.short	0x00a8


	//----- nvinfo : EIATTR_NUM_BARRIERS
	.align		4
        /*0020*/ 	.byte	0x02, 0x4c
        /*0022*/ 	.byte	0x01
	.zero		1


	//----- nvinfo : EIATTR_EXTERNS
	.align		4
        /*0024*/ 	.byte	0x04, 0x0f
        /*0026*/ 	.short	(.L_26 - .L_25)


	//   ....[0]....
	.align		4
.L_25:
        /*0028*/ 	.word	index@(__assertfail)


	//----- nvinfo : EIATTR_MERCURY_ISA_VERSION
	.align		4
.L_26:
        /*002c*/ 	.byte	0x03, 0x5f
        /*002e*/ 	.short	0x0101


	//----- nvinfo : EIATTR_INT_WARP_WIDE_INSTR_OFFSETS
	.align		4
        /*0030*/ 	.byte	0x04, 0x31
        /*0032*/ 	.short	(.L_28 - .L_27)


	//   ....[0]....
.L_27:
        /*0034*/ 	.word	0x00000480


	//   ....[1]....
        /*0038*/ 	.word	0x000004b0


	//   ....[2]....
        /*003c*/ 	.word	0x00000590


	//----- nvinfo : EIATTR_COOP_GROUP_MASK_REGIDS
	.align		4
.L_28:
        /*0040*/ 	.byte	0x04, 0x29
        /*0042*/ 	.short	(.L_30 - .L_29)


	//   ....[0]....
.L_29:
        /*0044*/ 	.word	0xffffffff


	//   ....[1]....
        /*0048*/ 	.word	0xffffffff


	//   ....[2]....
        /*004c*/ 	.word	0xffffffff


	//   ....[3]....
        /*0050*/ 	.word	0xffffffff


	//   ....[4]....
        /*0054*/ 	.word	0x0500000f


	//----- nvinfo : EIATTR_COOP_GROUP_INSTR_OFFSETS
	.align		4
.L_30:
        /*0058*/ 	.byte	0x04, 0x28
        /*005a*/ 	.short	(.L_32 - .L_31)


	//   ....[0]....
.L_31:
        /*005c*/ 	.word	0x00000060


	//   ....[1]....
        /*0060*/ 	.word	0x00000070


	//   ....[2]....
        /*0064*/ 	.word	0x00000130


	//   ....[3]....
        /*0068*/ 	.word	0x00000390


	//   ....[4]....
        /*006c*/ 	.word	0x00008320


	//----- nvinfo : EIATTR_REG_RECONFIG
	.align		4
.L_32:
        /*0070*/ 	.byte	0x01, 0x54
	.zero		2


	//----- nvinfo : EIATTR_SYSCALL_OFFSETS
	.align		4
        /*0074*/ 	.byte	0x04, 0x46
        /*0076*/ 	.short	(.L_34 - .L_33)


	//   ....[0]....
.L_33:
        /*0078*/ 	.word	0x00001140


	//   ....[1]....
        /*007c*/ 	.word	0x000012a0


	//   ....[2]....
        /*0080*/ 	.word	0x00001390


	//   ....[3]....
        /*0084*/ 	.word	0x00007130


	//   ....[4]....
        /*0088*/ 	.word	0x00007260


	//----- nvinfo : EIATTR_MBARRIER_INSTR_OFFSETS
	.align		4
.L_34:
        /*008c*/ 	.byte	0x04, 0x39
        /*008e*/ 	.short	(.L_36 - .L_35)


	//   ....[0]....
.L_35:
        /*0090*/ 	.word	0x00000250
        /*0094*/ 	.word	0x000000ff
        /*0098*/ 	.word	0x00000000
        /*009c*/ 	.short	0x0100
        /*009e*/ 	.byte	0x08
	.zero		1


	//   ....[1]....
        /*00a0*/ 	.word	0x00000260
        /*00a4*/ 	.word	0x000000ff
        /*00a8*/ 	.word	0x00000048
        /*00ac*/ 	.short	0x0100
        /*00ae*/ 	.byte	0x08
	.zero		1


	//   ....[2]....
        /*00b0*/ 	.word	0x00000270
        /*00b4*/ 	.word	0x000000ff
        /*00b8*/ 	.word	0x00000008
        /*00bc*/ 	.short	0x0100
        /*00be*/ 	.byte	0x08
	.zero		1


	//   ....[3]....
        /*00c0*/ 	.word	0x00000280
        /*00c4*/ 	.word	0x000000ff
        /*00c8*/ 	.word	0x00000050
        /*00cc*/ 	.short	0x0100
        /*00ce*/ 	.byte	0x08
	.zero		1


	//   ....[4]....
        /*00d0*/ 	.word	0x00000290
        /*00d4*/ 	.word	0x000000ff
        /*00d8*/ 	.word	0x00000010
        /*00dc*/ 	.short	0x0100
        /*00de*/ 	.byte	0x08
	.zero		1


	//   ....[5]....
        /*00e0*/ 	.word	0x000002a0
        /*00e4*/ 	.word	0x000000ff
        /*00e8*/ 	.word	0x00000058
        /*00ec*/ 	.short	0x0100
        /*00ee*/ 	.byte	0x08
	.zero		1


	//   ....[6]....
        /*00f0*/ 	.word	0x000002b0
        /*00f4*/ 	.word	0x000000ff
        /*00f8*/ 	.word	0x00000018
        /*00fc*/ 	.short	0x0100
        /*00fe*/ 	.byte	0x08
	.zero		1


	//   ....[7]....
        /*0100*/ 	.word	0x000002c0
        /*0104*/ 	.word	0x000000ff
        /*0108*/ 	.word	0x00000060
        /*010c*/ 	.short	0x0100
        /*010e*/ 	.byte	0x08
	.zero		1


	//   ....[8]....
        /*0110*/ 	.word	0x000002d0
        /*0114*/ 	.word	0x000000ff
        /*0118*/ 	.word	0x00000020
        /*011c*/ 	.short	0x0100
        /*011e*/ 	.byte	0x08
	.zero		1


	//   ....[9]....
        /*0120*/ 	.word	0x000002e0
        /*0124*/ 	.word	0x000000ff
        /*0128*/ 	.word	0x00000068
        /*012c*/ 	.short	0x0100
        /*012e*/ 	.byte	0x08
	.zero		1


	//   ....[10]....
        /*0130*/ 	.word	0x000002f0
        /*0134*/ 	.word	0x000000ff
        /*0138*/ 	.word	0x00000028
        /*013c*/ 	.short	0x0100
        /*013e*/ 	.byte	0x08
	.zero		1


	//   ....[11]....
        /*0140*/ 	.word	0x00000300
        /*0144*/ 	.word	0x000000ff
        /*0148*/ 	.word	0x00000070
        /*014c*/ 	.short	0x0100
        /*014e*/ 	.byte	0x08
	.zero		1


	//   ....[12]....
        /*0150*/ 	.word	0x00000310
        /*0154*/ 	.word	0x000000ff
        /*0158*/ 	.word	0x00000030
        /*015c*/ 	.short	0x0100
        /*015e*/ 	.byte	0x08
	.zero		1


	//   ....[13]....
        /*0160*/ 	.word	0x00000320
        /*0164*/ 	.word	0x000000ff
        /*0168*/ 	.word	0x00000078
        /*016c*/ 	.short	0x0100
        /*016e*/ 	.byte	0x08
	.zero		1


	//   ....[14]....
        /*0170*/ 	.word	0x00000330
        /*0174*/ 	.word	0x000000ff
        /*0178*/ 	.word	0x00000038
        /*017c*/ 	.short	0x0100
        /*017e*/ 	.byte	0x08
	.zero		1


	//   ....[15]....
        /*0180*/ 	.word	0x00000340
        /*0184*/ 	.word	0x000000ff
        /*0188*/ 	.word	0x00000080
        /*018c*/ 	.short	0x0100
        /*018e*/ 	.byte	0x08
	.zero		1


	//   ....[16]....
        /*0190*/ 	.word	0x00000350
        /*0194*/ 	.word	0x000000ff
        /*0198*/ 	.word	0x00000040
        /*019c*/ 	.short	0x0100
        /*019e*/ 	.byte	0x08
	.zero		1


	//   ....[17]....
        /*01a0*/ 	.word	0x00000360
        /*01a4*/ 	.word	0x000000ff
        /*01a8*/ 	.word	0x00000088
        /*01ac*/ 	.short	0x0100
        /*01ae*/ 	.byte	0x08
	.zero		1


	//   ....[18]....
        /*01b0*/ 	.word	0x00000600
        /*01b4*/ 	.word	0x000000ff
        /*01b8*/ 	.word	0x000000a0
        /*01bc*/ 	.short	0x0100
        /*01be*/ 	.byte	0x06
	.zero		1


	//   ....[19]....
        /*01c0*/ 	.word	0x00000660
        /*01c4*/ 	.word	0x000000ff
        /*01c8*/ 	.word	0x000000a8
        /*01cc*/ 	.short	0x0100
        /*01ce*/ 	.byte	0x06
	.zero		1


	//   ....[20]....
        /*01d0*/ 	.word	0x000014a0
        /*01d4*/ 	.word	0x00000004
        /*01d8*/ 	.word	0x00000000
        /*01dc*/ 	.short	0x010a
        /*01de*/ 	.byte	0x3f
	.zero		1


	//   ....[21]....
        /*01e0*/ 	.word	0x000014e0
        /*01e4*/ 	.word	0x00000004
        /*01e8*/ 	.word	0x00000000
        /*01ec*/ 	.short	0x010a
        /*01ee*/ 	.byte	0x3f
	.zero		1


	//   ....[22]....
        /*01f0*/ 	.word	0x000016e0
        /*01f4*/ 	.word	0x00000007
        /*01f8*/ 	.word	0x00000000
        /*01fc*/ 	.short	0x010a
        /*01fe*/ 	.byte	0x3f
	.zero		1


	//   ....[23]....
        /*0200*/ 	.word	0x000020a0
        /*0204*/ 	.word	0x00000007
        /*0208*/ 	.word	0x00000000
        /*020c*/ 	.short	0x010a
        /*020e*/ 	.byte	0x3f
	.zero		1


	//   ....[24]....
        /*0210*/ 	.word	0x00002480
        /*0214*/ 	.word	0x00000017
        /*0218*/ 	.word	0x00000000
        /*021c*/ 	.short	0x010a
        /*021e*/ 	.byte	0x3f
	.zero		1


	//   ....[25]....
        /*0220*/ 	.word	0x00002920
        /*0224*/ 	.word	0x00000009
        /*0228*/ 	.word	0x00000000
        /*022c*/ 	.short	0x0101
        /*022e*/ 	.byte	0x3f
	.zero		1


	//   ....[26]....
        /*0230*/ 	.word	0x00002c10
        /*0234*/ 	.word	0x00000017
        /*0238*/ 	.word	0x00000000
        /*023c*/ 	.short	0x010a
        /*023e*/ 	.byte	0x3f
	.zero		1


	//   ....[27]....
        /*0240*/ 	.word	0x000033e0
        /*0244*/ 	.word	0x00000007
        /*0248*/ 	.word	0x00000000
        /*024c*/ 	.short	0x0101
        /*024e*/ 	.byte	0x3f
	.zero		1


	//   ....[28]....
        /*0250*/ 	.word	0x00003770
        /*0254*/ 	.word	0x00000000
        /*0258*/ 	.word	0x00000000
        /*025c*/ 	.short	0x0101
        /*025e*/ 	.byte	0x3f
	.zero		1


	//   ....[29]....
        /*0260*/ 	.word	0x00007330
        /*0264*/ 	.word	0x00000007
        /*0268*/ 	.word	0x00000048
        /*026c*/ 	.short	0x010a
        /*026e*/ 	.byte	0x3f
	.zero		1


	//   ....[30]....
        /*0270*/ 	.word	0x000076f0
        /*0274*/ 	.word	0x00000000
        /*0278*/ 	.word	0x000000a8
        /*027c*/ 	.short	0x0101
        /*027e*/ 	.byte	0x3f
	.zero		1


	//   ....[31]....
        /*0280*/ 	.word	0x00007e10
        /*0284*/ 	.word	0x00000005
        /*0288*/ 	.word	0x00000000
        /*028c*/ 	.short	0x010a
        /*028e*/ 	.byte	0x3f
	.zero		1


	//   ....[32]....
        /*0290*/ 	.word	0x00007e90
        /*0294*/ 	.word	0x00000007
        /*0298*/ 	.word	0x00000000
        /*029c*/ 	.short	0x010a
        /*029e*/ 	.byte	0x3f
	.zero		1


	//   ....[33]....
        /*02a0*/ 	.word	0x00007f20
        /*02a4*/ 	.word	0x00000006
        /*02a8*/ 	.word	0x00000000
        /*02ac*/ 	.short	0x010a
        /*02ae*/ 	.byte	0x3f
	.zero		1


	//   ....[34]....
        /*02b0*/ 	.word	0x00007fb0
        /*02b4*/ 	.word	0x00000007
        /*02b8*/ 	.word	0x00000000
        /*02bc*/ 	.short	0x010a
        /*02be*/ 	.byte	0x3f
	.zero		1


	//   ....[35]....
        /*02c0*/ 	.word	0x00008040
        /*02c4*/ 	.word	0x00000006
        /*02c8*/ 	.word	0x00000000
        /*02cc*/ 	.short	0x010a
        /*02ce*/ 	.byte	0x3f
	.zero		1


	//   ....[36]....
        /*02d0*/ 	.word	0x000080d0
        /*02d4*/ 	.word	0x00000007
        /*02d8*/ 	.word	0x00000000
        /*02dc*/ 	.short	0x010a
        /*02de*/ 	.byte	0x3f
	.zero		1


	//   ....[37]....
        /*02e0*/ 	.word	0x00008160
        /*02e4*/ 	.word	0x00000006
        /*02e8*/ 	.word	0x00000000
        /*02ec*/ 	.short	0x010a
        /*02ee*/ 	.byte	0x3f
	.zero		1


	//   ....[38]....
        /*02f0*/ 	.word	0x000081f0
        /*02f4*/ 	.word	0x00000007
        /*02f8*/ 	.word	0x00000000
        /*02fc*/ 	.short	0x010a
        /*02fe*/ 	.byte	0x3f
	.zero		1


	//   ....[39]....
        /*0300*/ 	.word	0x00008280
        /*0304*/ 	.word	0x00000003
        /*0308*/ 	.word	0x00000000
        /*030c*/ 	.short	0x010a
        /*030e*/ 	.byte	0x3f
	.zero		1


	//   ....[40]....
        /*0310*/ 	.word	0x00008350
        /*0314*/ 	.word	0x00000004
        /*0318*/ 	.word	0x00000000
        /*031c*/ 	.short	0x010a
        /*031e*/ 	.byte	0x3f
	.zero		1


	//   ....[41]....
        /*0320*/ 	.word	0x000083a0
        /*0324*/ 	.word	0x00000007
        /*0328*/ 	.word	0x00000000
        /*032c*/ 	.short	0x010a
        /*032e*/ 	.byte	0x3f
	.zero		1


	//   ....[42]....
        /*0330*/ 	.word	0x000083f0
        /*0334*/ 	.word	0x00000017
        /*0338*/ 	.word	0x00000000
        /*033c*/ 	.short	0x010a
        /*033e*/ 	.byte	0x3f
	.zero		1


	//   ....[43]....
        /*0340*/ 	.word	0x000084c0
        /*0344*/ 	.word	0x00000007
        /*0348*/ 	.word	0x00000048
        /*034c*/ 	.short	0x010a
        /*034e*/ 	.byte	0x3f
	.zero		1


	//   ....[44]....
        /*0350*/ 	.word	0x00008590
        /*0354*/ 	.word	0x00000005
        /*0358*/ 	.word	0x00000000
        /*035c*/ 	.short	0x010a
        /*035e*/ 	.byte	0x3f
	.zero		1


	//   ....[45]....
        /*0360*/ 	.word	0x000085e0
        /*0364*/ 	.word	0x00000007
        /*0368*/ 	.word	0x00000000
        /*036c*/ 	.short	0x010a
        /*036e*/ 	.byte	0x3f
	.zero		1


	//   ....[46]....
        /*0370*/ 	.word	0x00008630
        /*0374*/ 	.word	0x00000006
        /*0378*/ 	.word	0x00000000
        /*037c*/ 	.short	0x010a
        /*037e*/ 	.byte	0x3f
	.zero		1


	//   ....[47]....
        /*0380*/ 	.word	0x00008680
        /*0384*/ 	.word	0x00000007
        /*0388*/ 	.word	0x00000000
        /*038c*/ 	.short	0x010a
        /*038e*/ 	.byte	0x3f
	.zero		1


	//   ....[48]....
        /*0390*/ 	.word	0x000086d0
        /*0394*/ 	.word	0x00000006
        /*0398*/ 	.word	0x00000000
        /*039c*/ 	.short	0x010a
        /*039e*/ 	.byte	0x3f
	.zero		1


	//   ....[49]....
        /*03a0*/ 	.word	0x00008720
        /*03a4*/ 	.word	0x00000007
        /*03a8*/ 	.word	0x00000000
        /*03ac*/ 	.short	0x010a
        /*03ae*/ 	.byte	0x3f
	.zero		1


	//   ....[50]....
        /*03b0*/ 	.word	0x00008770
        /*03b4*/ 	.word	0x00000006
        /*03b8*/ 	.word	0x00000000
        /*03bc*/ 	.short	0x010a
        /*03be*/ 	.byte	0x3f
	.zero		1


	//   ....[51]....
        /*03c0*/ 	.word	0x000087c0
        /*03c4*/ 	.word	0x00000007
        /*03c8*/ 	.word	0x00000000
        /*03cc*/ 	.short	0x010a
        /*03ce*/ 	.byte	0x3f
	.zero		1


	//----- nvinfo : EIATTR_NUM_MBARRIERS
	.align		4
.L_36:
        /*03d0*/ 	.byte	0x03, 0x38
        /*03d2*/ 	.short	0x0014


	//----- nvinfo : EIATTR_EXIT_INSTR_OFFSETS
	.align		4
        /*03d4*/ 	.byte	0x04, 0x1c
        /*03d6*/ 	.short	(.L_38 - .L_37)


	//   ....[0]....
.L_37:
        /*03d8*/ 	.word	0x000006b0


	//   ....[1]....
        /*03dc*/ 	.word	0x00000f70


	//   ....[2]....
        /*03e0*/ 	.word	0x00006720


	//   ....[3]....
        /*03e4*/ 	.word	0x00006d40


	//   ....[4]....
        /*03e8*/ 	.word	0x000082d0


	//----- nvinfo : EIATTR_MAX_THREADS
	.align		4
.L_38:
        /*03ec*/ 	.byte	0x04, 0x05
        /*03ee*/ 	.short	(.L_40 - .L_39)
.L_39:
        /*03f0*/ 	.word	0x00000180
        /*03f4*/ 	.word	0x00000001
        /*03f8*/ 	.word	0x00000001


	//----- nvinfo : EIATTR_CRS_STACK_SIZE
	.align		4
.L_40:
        /*03fc*/ 	.byte	0x04, 0x1e
        /*03fe*/ 	.short	(.L_42 - .L_41)
.L_41:
        /*0400*/ 	.word	0x00000000


	//----- nvinfo : EIATTR_CBANK_PARAM_SIZE
	.align		4
.L_42:
        /*0404*/ 	.byte	0x03, 0x19
        /*0406*/ 	.short	0x0470


	//----- nvinfo : EIATTR_PARAM_CBANK
	.align		4
        /*0408*/ 	.byte	0x04, 0x0a
        /*040a*/ 	.short	(.L_44 - .L_43)
	.align		4
.L_43:
        /*040c*/ 	.word	index@(.nv.constant0._ZN7cutlass13device_kernelINS_4gemm6kernel13GemmUniversalIN4cute5tupleIJiiiiEEENS1_10collective13CollectiveMmaINS1_39MainloopSm90TmaGmmaRmemAWarpSpecializedILi9ENS5_IJNS4_1CILi1EEESB_SB_EEENS1_35KernelTmaWarpSpecializedCooperativeEEENS5_IJNSA_ILi128EEENSA_ILi64EEESF_EEENS_12float_e5m2_tENS5_IJSB_llEEESI_NS5_IJlSB_lEEENS4_8TiledMMAINS4_8MMA_AtomIJNS4_4SM904GMMA30MMA_64x64x32_F32E5M2E5M2_RS_TNILNSO_7ScaleInE1ELSQ_1EEEEEENS4_6LayoutINS5_IJNSA_ILi2EEESB_SB_EEENS5_IJSB_NSA_ILi0EEESW_EEEEENS5_IJNS4_10UnderscoreESZ_SZ_EEEEENS4_13SM90_TMA_LOADENS4_14ComposedLayoutINS4_7SwizzleILi3ELi4ELi3EEENS4_18smem_ptr_flag_bitsILi8EEENST_INS5_IJSF_NSA_ILi8EEEEEENS5_IJSB_SF_EEEEEEENS4_9Copy_AtomIJNS4_39AutoVectorizingCopyWithAssumedAlignmentILi128EEESI_EEENS4_8identityES12_NS13_IS15_S17_NST_INS5_IJS18_SF_EEENS5_IJSF_SB_EEEEEEEvS1H_EENS_8epilogue10collective6detail29Sm90TmaWarpSpecializedAdapterINS1O_15DefaultEpilogueISI_SK_SK_NS1N_6thread17LinearCombinationISI_Li1EffLNS1S_9ScaleType4KindE0ELNS_15FloatRoundStyleE2ESI_EENS1_15EpilogueDefaultEEEEEvvEEEEvNT_6ParamsE)
        /*0410*/ 	.short	0x0210
        /*0412*/ 	.short	0x0470


	//----- nvinfo : EIATTR_SW_WAR
	.align		4
.L_44:
        /*0414*/ 	.byte	0x04, 0x36
        /*0416*/ 	.short	(.L_46 - .L_45)
.L_45:
        /*0418*/ 	.word	0x00000008
.L_46:


//--------------------- .nv.callgraph             --------------------------
	.section	.nv.callgraph,"",@"SHT_CUDA_CALLGRAPH"
	.align	4
	.sectionentsize	8
	.align		4
        /*0000*/ 	.word	0x00000000
	.align		4
        /*0004*/ 	.word	0xffffffff
	.align		4
        /*0008*/ 	.word	index@(_ZN7cutlass13device_kernelINS_4gemm6kernel13GemmUniversalIN4cute5tupleIJiiiiEEENS1_10collective13CollectiveMmaINS1_39MainloopSm90TmaGmmaRmemAWarpSpecializedILi9ENS5_IJNS4_1CILi1EEESB_SB_EEENS1_35KernelTmaWarpSpecializedCooperativeEEENS5_IJNSA_ILi128EEENSA_ILi64EEESF_EEENS_12float_e5m2_tENS5_IJSB_llEEESI_NS5_IJlSB_lEEENS4_8TiledMMAINS4_8MMA_AtomIJNS4_4SM904GMMA30MMA_64x64x32_F32E5M2E5M2_RS_TNILNSO_7ScaleInE1ELSQ_1EEEEEENS4_6LayoutINS5_IJNSA_ILi2EEESB_SB_EEENS5_IJSB_NSA_ILi0EEESW_EEEEENS5_IJNS4_10UnderscoreESZ_SZ_EEEEENS4_13SM90_TMA_LOADENS4_14ComposedLayoutINS4_7SwizzleILi3ELi4ELi3EEENS4_18smem_ptr_flag_bitsILi8EEENST_INS5_IJSF_NSA_ILi8EEEEEENS5_IJSB_SF_EEEEEEENS4_9Copy_AtomIJNS4_39AutoVectorizingCopyWithAssumedAlignmentILi128EEESI_EEENS4_8identityES12_NS13_IS15_S17_NST_INS5_IJS18_SF_EEENS5_IJSF_SB_EEEEEEEvS1H_EENS_8epilogue10collective6detail29Sm90TmaWarpSpecializedAdapterINS1O_15DefaultEpilogueISI_SK_SK_NS1N_6thread17LinearCombinationISI_Li1EffLNS1S_9ScaleType4KindE0ELNS_15FloatRoundStyleE2ESI_EENS1_15EpilogueDefaultEEEEEvvEEEEvNT_6ParamsE)
	.align		4
        /*000c*/ 	.word	index@(__assertfail)
	.align		4
        /*0010*/ 	.word	0x00000000
	.align		4
        /*0014*/ 	.word	0xfffffffe
	.align		4
        /*0018*/ 	.word	0x00000000
	.align		4
        /*001c*/ 	.word	0xfffffffd
	.align		4
        /*0020*/ 	.word	0x00000000
	.align		4
        /*0024*/ 	.word	0xfffffffc


//--------------------- .nv.constant4             --------------------------
	.section	.nv.constant4,"a",@progbits
	.align	8
	.align		8
.nv.constant4:
        /*0000*/ 	.dword	__assertfail
	.align		8
        /*0008*/ 	.dword	__unnamed_1
	.align		8
        /*0010*/ 	.dword	__unnamed_2
	.align		8
        /*0018*/ 	.dword	_ZN40_INTERNAL_7032a48a_4_k_cu_08fef487_201054cuda3std3__45__cpo5beginE
	.align		8
        /*0020*/ 	.dword	_ZN40_INTERNAL_7032a48a_4_k_cu_08fef487_201054cuda3std3__45__cpo3endE
	.align		8
        /*0028*/ 	.dword	_ZN40_INTERNAL_7032a48a_4_k_cu_08fef487_201054cuda3std3__45__cpo6cbeginE
	.align		8
        /*0030*/ 	.dword	_ZN40_INTERNAL_7032a48a_4_k_cu_08fef487_201054cuda3std3__45__cpo4cendE
	.align		8
        /*0038*/ 	.dword	_ZN40_INTERNAL_7032a48a_4_k_cu_08fef487_201054cuda3std3__442_GLOBAL__N__7032a48a_4_k_cu_08fef487_201056ignoreE
	.align		8
        /*0040*/ 	.dword	_ZN40_INTERNAL_7032a48a_4_k_cu_08fef487_201054cuda3std3__419piecewise_constructE
	.align		8
        /*0048*/ 	.dword	_ZN40_INTERNAL_7032a48a_4_k_cu_08fef487_201054cuda3std3__48in_placeE
	.align		8
        /*0050*/ 	.dword	_ZN40_INTERNAL_7032a48a_4_k_cu_08fef487_201054cuda3std6ranges3__45__cpo4swapE
	.align		8
        /*0058*/ 	.dword	_ZN40_INTERNAL_7032a48a_4_k_cu_08fef487_201054cuda3std6ranges3__45__cpo9iter_moveE
	.align		8
        /*0060*/ 	.dword	_ZN40_INTERNAL_7032a48a_4_k_cu_08fef487_201054cute7productE
	.align		8
        /*0068*/ 	.dword	_ZN40_INTERNAL_7032a48a_4_k_cu_08fef487_201054cute1_E
	.align		8
        /*0070*/ 	.dword	$str$24
	.align		8
        /*0078*/ 	.dword	$str$25


//--------------------- .text._ZN7cutlass13device_kernelINS_4gemm6kernel13GemmUniversalIN4cute5tupleIJiiiiEEENS1_10collective13CollectiveMmaINS1_39MainloopSm90TmaGmmaRmemAWarpSpecializedILi9ENS5_IJNS4_1CILi1EEESB_SB_EEENS1_35KernelTmaWarpSpecializedCooperativeEEENS5_IJNSA_ILi128EEENSA_ILi64EEESF_EEENS_12float_e5m2_tENS5_IJSB_llEEESI_NS5_IJlSB_lEEENS4_8TiledMMAINS4_8MMA_AtomIJNS4_4SM904GMMA30MMA_64x64x32_F32E5M2E5M2_RS_TNILNSO_7ScaleInE1ELSQ_1EEEEEENS4_6LayoutINS5_IJNSA_ILi2EEESB_SB_EEENS5_IJSB_NSA_ILi0EEESW_EEEEENS5_IJNS4_10UnderscoreESZ_SZ_EEEEENS4_13SM90_TMA_LOADENS4_14ComposedLayoutINS4_7SwizzleILi3ELi4ELi3EEENS4_18smem_ptr_flag_bitsILi8EEENST_INS5_IJSF_NSA_ILi8EEEEEENS5_IJSB_SF_EEEEEEENS4_9Copy_AtomIJNS4_39AutoVectorizingCopyWithAssumedAlignmentILi128EEESI_EEENS4_8identityES12_NS13_IS15_S17_NST_INS5_IJS18_SF_EEENS5_IJSF_SB_EEEEEEEvS1H_EENS_8epilogue10collective6detail29Sm90TmaWarpSpecializedAdapterINS1O_15DefaultEpilogueISI_SK_SK_NS1N_6thread17LinearCombinationISI_Li1EffLNS1S_9ScaleType4KindE0ELNS_15FloatRoundStyleE2ESI_EENS1_15EpilogueDefaultEEEEEvvEEEEvNT_6ParamsE --------------------------
	.section	.text._ZN7cutlass13device_kernelINS_4gemm6kernel13GemmUniversalIN4cute5tupleIJiiiiEEENS1_10collective13CollectiveMmaINS1_39MainloopSm90TmaGmmaRmemAWarpSpecializedILi9ENS5_IJNS4_1CILi1EEESB_SB_EEENS1_35KernelTmaWarpSpecializedCooperativeEEENS5_IJNSA_ILi128EEENSA_ILi64EEESF_EEENS_12float_e5m2_tENS5_IJSB_llEEESI_NS5_IJlSB_lEEENS4_8TiledMMAINS4_8MMA_AtomIJNS4_4SM904GMMA30MMA_64x64x32_F32E5M2E5M2_RS_TNILNSO_7ScaleInE1ELSQ_1EEEEEENS4_6LayoutINS5_IJNSA_ILi2EEESB_SB_EEENS5_IJSB_NSA_ILi0EEESW_EEEEENS5_IJNS4_10UnderscoreESZ_SZ_EEEEENS4_13SM90_TMA_LOADENS4_14ComposedLayoutINS4_7SwizzleILi3ELi4ELi3EEENS4_18smem_ptr_flag_bitsILi8EEENST_INS5_IJSF_NSA_ILi8EEEEEENS5_IJSB_SF_EEEEEEENS4_9Copy_AtomIJNS4_39AutoVectorizingCopyWithAssumedAlignmentILi128EEESI_EEENS4_8identityES12_NS13_IS15_S17_NST_INS5_IJS18_SF_EEENS5_IJSF_SB_EEEEEEEvS1H_EENS_8epilogue10collective6detail29Sm90TmaWarpSpecializedAdapterINS1O_15DefaultEpilogueISI_SK_SK_NS1N_6thread17LinearCombinationISI_Li1EffLNS1S_9ScaleType4KindE0ELNS_15FloatRoundStyleE2ESI_EENS1_15EpilogueDefaultEEEEEvvEEEEvNT_6ParamsE,"ax",@progbits
	.align	128
.text._ZN7cutlass13device_kernelINS_4gemm6kernel13GemmUniversalIN4cute5tupleIJiiiiEEENS1_10collective13CollectiveMmaINS1_39MainloopSm90TmaGmmaRmemAWarpSpecializedILi9ENS5_IJNS4_1CILi1EEESB_SB_EEENS1_35KernelTmaWarpSpecializedCooperativeEEENS5_IJNSA_ILi128EEENSA_ILi64EEESF_EEENS_12float_e5m2_tENS5_IJSB_llEEESI_NS5_IJlSB_lEEENS4_8TiledMMAINS4_8MMA_AtomIJNS4_4SM904GMMA30MMA_64x64x32_F32E5M2E5M2_RS_TNILNSO_7ScaleInE1ELSQ_1EEEEEENS4_6LayoutINS5_IJNSA_ILi2EEESB_SB_EEENS5_IJSB_NSA_ILi0EEESW_EEEEENS5_IJNS4_10UnderscoreESZ_SZ_EEEEENS4_13SM90_TMA_LOADENS4_14ComposedLayoutINS4_7SwizzleILi3ELi4ELi3EEENS4_18smem_ptr_flag_bitsILi8EEENST_INS5_IJSF_NSA_ILi8EEEEEENS5_IJSB_SF_EEEEEEENS4_9Copy_AtomIJNS4_39AutoVectorizingCopyWithAssumedAlignmentILi128EEESI_EEENS4_8identityES12_NS13_IS15_S17_NST_INS5_IJS18_SF_EEENS5_IJSF_SB_EEEEEEEvS1H_EENS_8epilogue10collective6detail29Sm90TmaWarpSpecializedAdapterINS1O_15DefaultEpilogueISI_SK_SK_NS1N_6thread17LinearCombinationISI_Li1EffLNS1S_9ScaleType4KindE0ELNS_15FloatRoundStyleE2ESI_EENS1_15EpilogueDefaultEEEEEvvEEEEvNT_6ParamsE:
        .type           _ZN7cutlass13device_kernelINS_4gemm6kernel13GemmUniversalIN4cute5tupleIJiiiiEEENS1_10collective13CollectiveMmaINS1_39MainloopSm90TmaGmmaRmemAWarpSpecializedILi9ENS5_IJNS4_1CILi1EEESB_SB_EEENS1_35KernelTmaWarpSpecializedCooperativeEEENS5_IJNSA_ILi128EEENSA_ILi64EEESF_EEENS_12float_e5m2_tENS5_IJSB_llEEESI_NS5_IJlSB_lEEENS4_8TiledMMAINS4_8MMA_AtomIJNS4_4SM904GMMA30MMA_64x64x32_F32E5M2E5M2_RS_TNILNSO_7ScaleInE1ELSQ_1EEEEEENS4_6LayoutINS5_IJNSA_ILi2EEESB_SB_EEENS5_IJSB_NSA_ILi0EEESW_EEEEENS5_IJNS4_10UnderscoreESZ_SZ_EEEEENS4_13SM90_TMA_LOADENS4_14ComposedLayoutINS4_7SwizzleILi3ELi4ELi3EEENS4_18smem_ptr_flag_bitsILi8EEENST_INS5_IJSF_NSA_ILi8EEEEEENS5_IJSB_SF_EEEEEEENS4_9Copy_AtomIJNS4_39AutoVectorizingCopyWithAssumedAlignmentILi128EEESI_EEENS4_8identityES12_NS13_IS15_S17_NST_INS5_IJS18_SF_EEENS5_IJSF_SB_EEEEEEEvS1H_EENS_8epilogue10collective6detail29Sm90TmaWarpSpecializedAdapterINS1O_15DefaultEpilogueISI_SK_SK_NS1N_6thread17LinearCombinationISI_Li1EffLNS1S_9ScaleType4KindE0ELNS_15FloatRoundStyleE2ESI_EENS1_15EpilogueDefaultEEEEEvvEEEEvNT_6ParamsE,@function
        .size           _ZN7cutlass13device_kernelINS_4gemm6kernel13GemmUniversalIN4cute5tupleIJiiiiEEENS1_10collective13CollectiveMmaINS1_39MainloopSm90TmaGmmaRmemAWarpSpecializedILi9ENS5_IJNS4_1CILi1EEESB_SB_EEENS1_35KernelTmaWarpSpecializedCooperativeEEENS5_IJNSA_ILi128EEENSA_ILi64EEESF_EEENS_12float_e5m2_tENS5_IJSB_llEEESI_NS5_IJlSB_lEEENS4_8TiledMMAINS4_8MMA_AtomIJNS4_4SM904GMMA30MMA_64x64x32_F32E5M2E5M2_RS_TNILNSO_7ScaleInE1ELSQ_1EEEEEENS4_6LayoutINS5_IJNSA_ILi2EEESB_SB_EEENS5_IJSB_NSA_ILi0EEESW_EEEEENS5_IJNS4_10UnderscoreESZ_SZ_EEEEENS4_13SM90_TMA_LOADENS4_14ComposedLayoutINS4_7SwizzleILi3ELi4ELi3EEENS4_18smem_ptr_flag_bitsILi8EEENST_INS5_IJSF_NSA_ILi8EEEEEENS5_IJSB_SF_EEEEEEENS4_9Copy_AtomIJNS4_39AutoVectorizingCopyWithAssumedAlignmentILi128EEESI_EEENS4_8identityES12_NS13_IS15_S17_NST_INS5_IJS18_SF_EEENS5_IJSF_SB_EEEEEEEvS1H_EENS_8epilogue10collective6detail29Sm90TmaWarpSpecializedAdapterINS1O_15DefaultEpilogueISI_SK_SK_NS1N_6thread17LinearCombinationISI_Li1EffLNS1S_9ScaleType4KindE0ELNS_15FloatRoundStyleE2ESI_EENS1_15EpilogueDefaultEEEEEvvEEEEvNT_6ParamsE,(.L_x_160 - _ZN7cutlass13device_kernelINS_4gemm6kernel13GemmUniversalIN4cute5tupleIJiiiiEEENS1_10collective13CollectiveMmaINS1_39MainloopSm90TmaGmmaRmemAWarpSpecializedILi9ENS5_IJNS4_1CILi1EEESB_SB_EEENS1_35KernelTmaWarpSpecializedCooperativeEEENS5_IJNSA_ILi128EEENSA_ILi64EEESF_EEENS_12float_e5m2_tENS5_IJSB_llEEESI_NS5_IJlSB_lEEENS4_8TiledMMAINS4_8MMA_AtomIJNS4_4SM904GMMA30MMA_64x64x32_F32E5M2E5M2_RS_TNILNSO_7ScaleInE1ELSQ_1EEEEEENS4_6LayoutINS5_IJNSA_ILi2EEESB_SB_EEENS5_IJSB_NSA_ILi0EEESW_EEEEENS5_IJNS4_10UnderscoreESZ_SZ_EEEEENS4_13SM90_TMA_LOADENS4_14ComposedLayoutINS4_7SwizzleILi3ELi4ELi3EEENS4_18smem_ptr_flag_bitsILi8EEENST_INS5_IJSF_NSA_ILi8EEEEEENS5_IJSB_SF_EEEEEEENS4_9Copy_AtomIJNS4_39AutoVectorizingCopyWithAssumedAlignmentILi128EEESI_EEENS4_8identityES12_NS13_IS15_S17_NST_INS5_IJS18_SF_EEENS5_IJSF_SB_EEEEEEEvS1H_EENS_8epilogue10collective6detail29Sm90TmaWarpSpecializedAdapterINS1O_15DefaultEpilogueISI_SK_SK_NS1N_6thread17LinearCombinationISI_Li1EffLNS1S_9ScaleType4KindE0ELNS_15FloatRoundStyleE2ESI_EENS1_15EpilogueDefaultEEEEEvvEEEEvNT_6ParamsE)
        .other          _ZN7cutlass13device_kernelINS_4gemm6kernel13GemmUniversalIN4cute5tupleIJiiiiEEENS1_10collective13CollectiveMmaINS1_39MainloopSm90TmaGmmaRmemAWarpSpecializedILi9ENS5_IJNS4_1CILi1EEESB_SB_EEENS1_35KernelTmaWarpSpecializedCooperativeEEENS5_IJNSA_ILi128EEENSA_ILi64EEESF_EEENS_12float_e5m2_tENS5_IJSB_llEEESI_NS5_IJlSB_lEEENS4_8TiledMMAINS4_8MMA_AtomIJNS4_4SM904GMMA30MMA_64x64x32_F32E5M2E5M2_RS_TNILNSO_7ScaleInE1ELSQ_1EEEEEENS4_6LayoutINS5_IJNSA_ILi2EEESB_SB_EEENS5_IJSB_NSA_ILi0EEESW_EEEEENS5_IJNS4_10UnderscoreESZ_SZ_EEEEENS4_13SM90_TMA_LOADENS4_14ComposedLayoutINS4_7SwizzleILi3ELi4ELi3EEENS4_18smem_ptr_flag_bitsILi8EEENST_INS5_IJSF_NSA_ILi8EEEEEENS5_IJSB_SF_EEEEEEENS4_9Copy_AtomIJNS4_39AutoVectorizingCopyWithAssumedAlignmentILi128EEESI_EEENS4_8identityES12_NS13_IS15_S17_NST_INS5_IJS18_SF_EEENS5_IJSF_SB_EEEEEEEvS1H_EENS_8epilogue10collective6detail29Sm90TmaWarpSpecializedAdapterINS1O_15DefaultEpilogueISI_SK_SK_NS1N_6thread17LinearCombinationISI_Li1EffLNS1S_9ScaleType4KindE0ELNS_15FloatRoundStyleE2ESI_EENS1_15EpilogueDefaultEEEEEvvEEEEvNT_6ParamsE,@"STO_CUDA_ENTRY STV_DEFAULT"
_ZN7cutlass13device_kernelINS_4gemm6kernel13GemmUniversalIN4cute5tupleIJiiiiEEENS1_10collective13CollectiveMmaINS1_39MainloopSm90TmaGmmaRmemAWarpSpecializedILi9ENS5_IJNS4_1CILi1EEESB_SB_EEENS1_35KernelTmaWarpSpecializedCooperativeEEENS5_IJNSA_ILi128EEENSA_ILi64EEESF_EEENS_12float_e5m2_tENS5_IJSB_llEEESI_NS5_IJlSB_lEEENS4_8TiledMMAINS4_8MMA_AtomIJNS4_4SM904GMMA30MMA_64x64x32_F32E5M2E5M2_RS_TNILNSO_7ScaleInE1ELSQ_1EEEEEENS4_6LayoutINS5_IJNSA_ILi2EEESB_SB_EEENS5_IJSB_NSA_ILi0EEESW_EEEEENS5_IJNS4_10UnderscoreESZ_SZ_EEEEENS4_13SM90_TMA_LOADENS4_14ComposedLayoutINS4_7SwizzleILi3ELi4ELi3EEENS4_18smem_ptr_flag_bitsILi8EEENST_INS5_IJSF_NSA_ILi8EEEEEENS5_IJSB_SF_EEEEEEENS4_9Copy_AtomIJNS4_39AutoVectorizingCopyWithAssumedAlignmentILi128EEESI_EEENS4_8identityES12_NS13_IS15_S17_NST_INS5_IJS18_SF_EEENS5_IJSF_SB_EEEEEEEvS1H_EENS_8epilogue10collective6detail29Sm90TmaWarpSpecializedAdapterINS1O_15DefaultEpilogueISI_SK_SK_NS1N_6thread17LinearCombinationISI_Li1EffLNS1S_9ScaleType4KindE0ELNS_15FloatRoundStyleE2ESI_EENS1_15EpilogueDefaultEEEEEvvEEEEvNT_6ParamsE:
[----:B------:R-:W0:Y:S01]  /*0000*/  LDC R1, c[0x0][0x28] ;  /* 0x00000a00ff017b82 */ /* 0x000e220000000800 */
[----:B------:R-:W1:Y:S01]  /*0010*/  S2R R18, SR_TID.X ;  /* 0x0000000000127919 */ /* 0x000e620000002100 */
[----:B------:R-:W-:Y:S01]  /*0020*/  ELECT P0, URZ, PT ;  /* 0x00000000003f782f */ /* 0x000fe20003800000 */
[----:B------:R-:W-:Y:S01]  /*0030*/  BSSY B0, `(.L_x_0) ;  /* 0x000000f000007945 */ /* 0x000fe20003800000 */
[--C-:B-1----:R-:W-:Y:S02]  /*0040*/  SHF.R.U32.HI R0, RZ, 0x5, R18.reuse ;  /* 0x00000005ff007819 */ /* 0x102fe40000011612 */
[----:B------:R-:W-:-:S03]  /*0050*/  SHF.R.U32.HI R2, RZ, 0x7, R18 ;  /* 0x00000007ff027819 */ /* 0x000fc60000011612 */
[----:B------:R-:W1:Y:S04]  /*0060*/  SHFL.IDX PT, R5, R0, RZ, 0x1f ;  /* 0x00001fff00057589 */ /* 0x000e6800000e0000 */
[----:B------:R2:W3:Y:S01]  /*0070*/  SHFL.IDX PT, R8, R2, RZ, 0x1f ;  /* 0x00001fff02087589 */ /* 0x0004e200000e0000 */
[----:B-1----:R-:W-:-:S13]  /*0080*/  ISETP.NE.OR P0, PT, R5, RZ, !P0 ;  /* 0x000000ff0500720c */ /* 0x002fda0004705670 */
[----:B0-23--:R-:W-:Y:S05]  /*0090*/  @P0 BRA `(.L_x_1) ;  /* 0x0000000000200947 */ /* 0x00dfea0003800000 */
[----:B------:R-:W-:Y:S02]  /*00a0*/  ULDC.64 UR4, c[0x0][0x198] ;  /* 0x0000660000047ab9 */ /* 0x000fe40000000a00 */
[----:B------:R-:W-:Y:S02]  /*00b0*/  UIADD3 UR6, UP0, UR4, 0xf0, URZ ;  /* 0x000000f004067890 */ /* 0x000fe4000ff1e03f */
[----:B------:R-:W-:Y:S02]  /*00c0*/  UIADD3 UR4, UP1, UR4, 0x1f0, URZ ;  /* 0x000001f004047890 */ /* 0x000fe4000ff3e03f */
[----:B------:R-:W-:Y:S02]  /*00d0*/  UIADD3.X UR7, URZ, UR5, URZ, UP0, !UPT ;  /* 0x000000053f077290 */ /* 0x000fe400087fe43f */
[----:B------:R-:W-:-:S07]  /*00e0*/  UIADD3.X UR5, URZ, UR5, URZ, UP1, !UPT ;  /* 0x000000053f057290 */ /* 0x000fce0008ffe43f */
[----:B------:R0:W-:Y:S02]  /*00f0*/  UTMACCTL.PF [UR6] ;  /* 0x00000000060079b9 */ /* 0x0001e40008040000 */
[----:B------:R0:W-:Y:S02]  /*0100*/  UTMACCTL.PF [UR4] ;  /* 0x00000000040079b9 */ /* 0x0001e40008040000 */
[----:B0-----:R-:W-:Y:S01]  /*0110*/  NOP ;  /* 0x0000000000007918 */ /* 0x001fe20000000000 */
.L_x_1:
[----:B------:R-:W-:Y:S05]  /*0120*/  BSYNC B0 ;  /* 0x0000000000007941 */ /* 0x000fea0003800000 */
.L_x_0:
[----:B------:R-:W0:Y:S02]  /*0130*/  SHFL.IDX PT, R2, R0, RZ, 0x1f ;  /* 0x00001fff00027589 */ /* 0x000e2400000e0000 */
[----:B0-----:R-:W-:-:S13]  /*0140*/  ISETP.NE.AND P0, PT, R2, RZ, PT ;  /* 0x000000ff0200720c */ /* 0x001fda0003f05270 */
[----:B------:R-:W-:Y:S05]  /*0150*/  @P0 BRA `(.L_x_2) ;  /* 0x00000000008c0947 */ /* 0x000fea0003800000 */
[----:B------:R-:W-:Y:S01]  /*0160*/  ELECT P0, URZ, PT ;  /* 0x00000000003f782f */ /* 0x000fe20003800000 */
[----:B------:R-:W-:-:S12]  /*0170*/  BSSY B0, `(.L_x_2) ;  /* 0x0000021000007945 */ /* 0x000fd80003800000 */
[----:B------:R-:W-:Y:S05]  /*0180*/  @!P0 BRA `(.L_x_3) ;  /* 0x00000000007c8947 */ /* 0x000fea0003800000 */
[----:B------:R-:W0:Y:S01]  /*0190*/  S2UR UR8, SR_CgaCtaId ;  /* 0x00000000000879c3 */ /* 0x000e220000008800 */
[----:B------:R-:W-:Y:S01]  /*01a0*/  UMOV UR4, 0x400 ;  /* 0x0000040000047882 */ /* 0x000fe20000000000 */
[----:B------:R-:W-:Y:S01]  /*01b0*/  UMOV UR5, 0x1 ;  /* 0x0000000100057882 */ /* 0x000fe20000000000 */
[----:B------:R-:W-:Y:S02]  /*01c0*/  UMOV UR6, 0x100 ;  /* 0x0000010000067882 */ /* 0x000fe40000000000 */
[----:B------:R-:W-:-:S04]  /*01d0*/  UIADD3 UR6, -UR6, 0x100000, URZ ;  /* 0x0010000006067890 */ /* 0x000fc8000fffe13f */
[----:B------:R-:W-:Y:S02]  /*01e0*/  USHF.L.U32 UR7, UR6, 0xb, URZ ;  /* 0x0000000b06077899 */ /* 0x000fe4000800063f */
[----:B------:R-:W-:Y:S02]  /*01f0*/  USHF.L.U32 UR6, UR6, 0x1, URZ ;  /* 0x0000000106067899 */ /* 0x000fe4000800063f */
[----:B0-----:R-:W-:Y:S02]  /*0200*/  ULEA UR8, UR8, UR4, 0x18 ;  /* 0x0000000408087291 */ /* 0x001fe4000f8ec03f */
[----:B------:R-:W-:-:S04]  /*0210*/  UIADD3 UR4, -UR5, 0x100000, URZ ;  /* 0x0010000005047890 */ /* 0x000fc8000fffe13f */
[----:B------:R-:W-:Y:S02]  /*0220*/  USHF.L.U32 UR5, UR4, 0xb, URZ ;  /* 0x0000000b04057899 */ /* 0x000fe4000800063f */
[----:B------:R-:W-:Y:S01]  /*0230*/  USHF.L.U32 UR4, UR4, 0x1, URZ ;  /* 0x0000000104047899 */ /* 0x000fe2000800063f */
[----:B------:R-:W0:Y:S11]  /*0240*/  FENCE.VIEW.ASYNC.S ;  /* 0x00000000000073c6 */ /* 0x000e360000000000 */
[----:B0-----:R0:W1:Y:S01]  /*0250*/  SYNCS.EXCH.64 URZ, [UR8], UR4 ;  /* 0x00000004083f75b2 */ /* 0x0010620008000100 */
[----:B------:R0:W2:Y:S01]  /*0260*/  SYNCS.EXCH.64 URZ, [UR8+0x48], UR6 ;  /* 0x00004806083f75b2 */ /* 0x0000a20008000100 */
[----:B------:R0:W3:Y:S01]  /*0270*/  SYNCS.EXCH.64 URZ, [UR8+0x8], UR4 ;  /* 0x00000804083f75b2 */ /* 0x0000e20008000100 */
[----:B------:R0:W4:Y:S01]  /*0280*/  SYNCS.EXCH.64 URZ, [UR8+0x50], UR6 ;  /* 0x00005006083f75b2 */ /* 0x0001220008000100 */
[----:B------:R0:W0:Y:S01]  /*0290*/  SYNCS.EXCH.64 URZ, [UR8+0x10], UR4 ;  /* 0x00001004083f75b2 */ /* 0x0000220008000100 */
        /* <DEDUP_REMOVED lines=13> */
[----:B------:R-:W-:Y:S01]  /*0370*/  NOP ;  /* 0x0000000000007918 */ /* 0x000fe20000000000 */
.L_x_3:
[----:B0-----:R-:W-:Y:S05]  /*0380*/  BSYNC B0 ;  /* 0x0000000000007941 */ /* 0x001fea0003800000 */
.L_x_2:
[----:B------:R-:W0:Y:S01]  /*0390*/  SHFL.IDX PT, R0, R0, RZ, 0x1f ;  /* 0x00001fff00007589 */ /* 0x000e2200000e0000 */
[----:B------:R-:W-:Y:S01]  /*03a0*/  ELECT P0, URZ, PT ;  /* 0x00000000003f782f */ /* 0x000fe20003800000 */
[----:B------:R-:W5:Y:S01]  /*03b0*/  LDC R2, c[0x0][0x65c] ;  /* 0x00019700ff027b82 */ /* 0x000f620000000800 */
[----:B------:R-:W-:Y:S01]  /*03c0*/  SHF.R.S32.HI R6, RZ, 0x1f, R5 ;  /* 0x0000001fff067819 */ /* 0x000fe20000011405 */
[----:B------:R-:W1:Y:S01]  /*03d0*/  S2R R3, SR_CTAID.Y ;  /* 0x0000000000037919 */ /* 0x000e620000002600 */
[----:B------:R-:W-:Y:S01]  /*03e0*/  UMOV UR4, 0x20 ;  /* 0x0000002000047882 */ /* 0x000fe20000000000 */
[----:B------:R-:W-:Y:S01]  /*03f0*/  ISETP.NE.AND P2, PT, R8, RZ, PT ;  /* 0x000000ff0800720c */ /* 0x000fe20003f45270 */
[----:B------:R-:W-:Y:S01]  /*0400*/  NOP ;  /* 0x0000000000007918 */ /* 0x000fe20000000000 */
[----:B------:R-:W2:Y:S01]  /*0410*/  S2R R4, SR_CTAID.X ;  /* 0x0000000000047919 */ /* 0x000ea20000002500 */
[----:B------:R-:W-:Y:S01]  /*0420*/  LEA.HI R6, R6, R5, RZ, 0x2 ;  /* 0x0000000506067211 */ /* 0x000fe200078f10ff */
[----:B------:R-:W-:Y:S01]  /*0430*/  NOP ;  /* 0x0000000000007918 */ /* 0x000fe20000000000 */
[----:B0-----:R-:W-:-:S02]  /*0440*/  ISETP.NE.OR P0, PT, R0, RZ, !P0 ;  /* 0x000000ff0000720c */ /* 0x001fc40004705670 */
[----:B-----5:R-:W-:-:S04]  /*0450*/  ISETP.NE.AND P3, PT, R2, 0x1, PT ;  /* 0x000000010200780c */ /* 0x020fc80003f65270 */
[----:B------:R-:W-:Y:S02]  /*0460*/  P2R R0, PR, RZ, 0x8 ;  /* 0x00000008ff007803 */ /* 0x000fe40000000000 */
[----:B------:R-:W-:-:S05]  /*0470*/  LOP3.LUT R0, R6, 0xfffffffc, RZ, 0xc0, !PT ;  /* 0xfffffffc06007812 */ /* 0x000fca00078ec0ff */
[----:B------:R-:W-:Y:S01]  /*0480*/  VOTEU.ALL UP0, P0 ;  /* 0x00000000003f7886 */ /* 0x000fe20000000000 */
[----:B------:R-:W-:Y:S01]  /*0490*/  IMAD.IADD R0, R5, 0x1, -R0 ;  /* 0x0000000105007824 */ /* 0x000fe200078e0a00 */
[----:B------:R-:W2:Y:S01]  /*04a0*/  @P3 LDC R17, c[0x0][0x10] ;  /* 0x00000400ff113b82 */ /* 0x000ea20000000800 */
[----:B------:R-:W-:Y:S01]  /*04b0*/  VOTEU.ALL UP1, P0 ;  /* 0x00000000003f7886 */ /* 0x000fe20000020000 */
[----:B-1----:R-:W-:Y:S01]  /*04c0*/  @P3 IMAD.MOV.U32 R6, RZ, RZ, R3 ;  /* 0x000000ffff063224 */ /* 0x002fe200078e0003 */
[----:B------:R-:W-:Y:S01]  /*04d0*/  @!UP0 UMOV UR6, 0x400 ;  /* 0x0000040000068882 */ /* 0x000fe20000000000 */
[----:B------:R-:W-:-:S04]  /*04e0*/  @!UP0 UIADD3 UR4, -UR4, 0x100000, URZ ;  /* 0x0010000004048890 */ /* 0x000fc8000fffe13f */
[----:B------:R-:W-:Y:S02]  /*04f0*/  @!UP0 USHF.L.U32 UR5, UR4, 0xb, URZ ;  /* 0x0000000b04058899 */ /* 0x000fe4000800063f */
[----:B------:R-:W-:Y:S01]  /*0500*/  @!UP0 USHF.L.U32 UR4, UR4, 0x1, URZ ;  /* 0x0000000104048899 */ /* 0x000fe2000800063f */
[----:B------:R-:W-:Y:S02]  /*0510*/  @P3 IMAD.MOV.U32 R7, RZ, RZ, RZ ;  /* 0x000000ffff073224 */ /* 0x000fe400078e00ff */
[----:B------:R-:W-:Y:S01]  /*0520*/  IMAD.MOV.U32 R5, RZ, RZ, RZ ;  /* 0x000000ffff057224 */ /* 0x000fe200078e00ff */
[----:B------:R-:W0:Y:S01]  /*0530*/  @!UP0 S2UR UR7, SR_CgaCtaId ;  /* 0x00000000000789c3 */ /* 0x000e220000008800 */
[----:B------:R-:W-:-:S07]  /*0540*/  @P3 IMAD.MOV.U32 R11, RZ, RZ, RZ ;  /* 0x000000ffff0b3224 */ /* 0x000fce00078e00ff */
[----:B------:R-:W1:Y:S01]  /*0550*/  @!P3 LDC R9, c[0x0][0xc] ;  /* 0x00000300ff09bb82 */ /* 0x000e620000000800 */
[----:B--2---:R-:W-:-:S04]  /*0560*/  @P3 IMAD.WIDE.U32 R16, R4, R17, R6 ;  /* 0x0000001104103225 */ /* 0x004fc800078e0006 */
[----:B------:R-:W-:Y:S01]  /*0570*/  @P3 IMAD.IADD R17, R17, 0x1, R11 ;  /* 0x0000000111113824 */ /* 0x000fe200078e020b */
[----:B0-----:R-:W-:Y:S01]  /*0580*/  @!UP0 ULEA UR6, UR7, UR6, 0x18 ;  /* 0x0000000607068291 */ /* 0x001fe2000f8ec03f */
[----:B------:R-:W-:Y:S01]  /*0590*/  VOTEU.ALL UP0, P0 ;  /* 0x00000000003f7886 */ /* 0x000fe20000000000 */
[----:B------:R-:W-:-:S04]  /*05a0*/  ISETP.NE.AND P0, PT, R0, 0x3, PT ;  /* 0x000000030000780c */ /* 0x000fc80003f05270 */
[----:B------:R-:W-:Y:S01]  /*05b0*/  ISETP.EQ.OR P0, PT, R0, RZ, !P0 ;  /* 0x000000ff0000720c */ /* 0x000fe20004702670 */
[----:B-1----:R-:W-:-:S03]  /*05c0*/  @!P3 IMAD.WIDE.U32 R6, R9, R3, R4 ;  /* 0x000000030906b225 */ /* 0x002fc600078e0004 */
[C---:B------:R-:W-:Y:S01]  /*05d0*/  ISETP.EQ.AND P0, PT, R8.reuse, RZ, P0 ;  /* 0x000000ff0800720c */ /* 0x040fe20000702270 */
[----:B------:R-:W-:Y:S01]  /*05e0*/  VIADD R8, R8, 0xffffffff ;  /* 0xffffffff08087836 */ /* 0x000fe20000000000 */
[----:B------:R-:W0:Y:S02]  /*05f0*/  FENCE.VIEW.ASYNC.S ;  /* 0x00000000000073c6 */ /* 0x000e240000000000 */
[----:B0-----:R0:W3:Y:S01]  /*0600*/  @!UP0 SYNCS.EXCH.64 URZ, [UR6+0xa0], UR4 ;  /* 0x0000a004063f85b2 */ /* 0x0010e20008000100 */
[----:B------:R-:W-:Y:S01]  /*0610*/  @!P3 IMAD.MOV.U32 R16, RZ, RZ, R6 ;  /* 0x000000ffff10b224 */ /* 0x000fe200078e0006 */
[----:B------:R-:W-:Y:S01]  /*0620*/  SEL R19, RZ, 0x1, !P0 ;  /* 0x00000001ff137807 */ /* 0x000fe20004000000 */
[----:B------:R-:W-:Y:S01]  /*0630*/  @!P3 IMAD.MOV.U32 R17, RZ, RZ, R7 ;  /* 0x000000ffff11b224 */ /* 0x000fe200078e0007 */
[----:B------:R-:W-:-:S04]  /*0640*/  ISETP.GE.U32.AND P1, PT, R8, 0x2, PT ;  /* 0x000000020800780c */ /* 0x000fc80003f26070 */
[----:B------:R-:W-:Y:S01]  /*0650*/  SEL R19, R19, 0x2, P1 ;  /* 0x0000000213137807 */ /* 0x000fe20000800000 */
[----:B------:R0:W3:Y:S01]  /*0660*/  @!UP1 SYNCS.EXCH.64 URZ, [UR6+0xa8], UR4 ;  /* 0x0000a804063f95b2 */ /* 0x0000e20008000100 */
[----:B------:R-:W-:Y:S01]  /*0670*/  NOP ;  /* 0x0000000000007918 */ /* 0x000fe20000000000 */
[----:B---34-:R-:W-:Y:S06]  /*0680*/  BAR.SYNC.DEFER_BLOCKING 0x0 ;  /* 0x0000000000007b1d */ /* 0x018fec0000010000 */
[----:B------:R-:W-:Y:S05]  /*0690*/  @!P2 BRA `(.L_x_4) ;  /* 0x000000600024a947 */ /* 0x000fea0003800000 */
[----:B------:R-:W-:-:S13]  /*06a0*/  ISETP.GT.U32.AND P0, PT, R8, 0x1, PT ;  /* 0x000000010800780c */ /* 0x000fda0003f04070 */
[----:B0-----:R-:W-:Y:S05]  /*06b0*/  @P0 EXIT ;  /* 0x000000000000094d */ /* 0x001fea0003800000 */
[----:B------:R-:W-:Y:S01]  /*06c0*/  ULDC.64 UR4, c[0x0][0x650] ;  /* 0x0001940000047ab9 */ /* 0x000fe20000000a00 */
[----:B------:R-:W-:Y:S01]  /*06d0*/  PRMT R0, RZ, 0x7610, R0 ;  /* 0x00007610ff007816 */ /* 0x000fe20000000000 */
[----:B------:R-:W-:Y:S01]  /*06e0*/  IMAD.MOV.U32 R57, RZ, RZ, -0x1 ;  /* 0xffffffffff397424 */ /* 0x000fe200078e00ff */
[----:B------:R-:W-:Y:S01]  /*06f0*/  ISETP.GE.U32.AND P0, PT, R16, UR4, PT ;  /* 0x0000000410007c0c */ /* 0x000fe2000bf06070 */
[----:B------:R-:W-:Y:S02]  /*0700*/  IMAD.MOV.U32 R58, RZ, RZ, -0x1 ;  /* 0xffffffffff3a7424 */ /* 0x000fe400078e00ff */
[----:B------:R-:W-:Y:S01]  /*0710*/  IMAD.MOV.U32 R56, RZ, RZ, -0x1 ;  /* 0xffffffffff387424 */ /* 0x000fe200078e00ff */
[----:B------:R-:W-:-:S13]  /*0720*/  ISETP.GE.U32.AND.EX P0, PT, R17, UR5, PT, P0 ;  /* 0x0000000511007c0c */ /* 0x000fda000bf06100 */
[----:B------:R-:W-:Y:S05]  /*0730*/  @P0 BRA `(.L_x_5) ;  /* 0x0000000400540947 */ /* 0x000fea0003800000 */
[----:B------:R-:W0:Y:S01]  /*0740*/  LDC.64 R14, c[0x0][0x628] ;  /* 0x00018a00ff0e7b82 */ /* 0x000e220000000a00 */
[----:B------:R-:W-:Y:S02]  /*0750*/  IMAD.MOV.U32 R6, RZ, RZ, R16 ;  /* 0x000000ffff067224 */ /* 0x000fe400078e0010 */
[----:B------:R-:W-:-:S05]  /*0760*/  IMAD.MOV.U32 R7, RZ, RZ, R17 ;  /* 0x000000ffff077224 */ /* 0x000fca00078e0011 */
[----:B------:R-:W1:Y:S08]  /*0770*/  LDC R0, c[0x0][0x630] ;  /* 0x00018c00ff007b82 */ /* 0x000e700000000800 */
[----:B------:R-:W2:Y:S01]  /*0780*/  LDC.64 R20, c[0x0][0x620] ;  /* 0x00018800ff147b82 */ /* 0x000ea20000000a00 */
[----:B0-----:R-:W-:-:S04]  /*0790*/  ISETP.NE.U32.AND P0, PT, R14, RZ, PT ;  /* 0x000000ff0e00720c */ /* 0x001fc80003f05070 */
[----:B------:R-:W-:-:S13]  /*07a0*/  ISETP.NE.AND.EX P0, PT, R15, RZ, PT, P0 ;  /* 0x000000ff0f00720c */ /* 0x000fda0003f05300 */
[----:B-12---:R-:W-:Y:S05]  /*07b0*/  @!P0 BRA `(.L_x_6) ;  /* 0x0000000000288947 */ /* 0x006fea0003800000 */
[----:B------:R-:W0:Y:S02]  /*07c0*/  LDC R11, c[0x0][0x634] ;  /* 0x00018d00ff0b7b82 */ /* 0x000e240000000800 */
[----:B0-----:R-:W-:-:S05]  /*07d0*/  IADD3 R11, P0, R16, R11, RZ ;  /* 0x0000000b100b7210 */ /* 0x001fca0007f1e0ff */
[----:B------:R-:W-:-:S04]  /*07e0*/  IMAD.X R13, RZ, RZ, R17, P0 ;  /* 0x000000ffff0d7224 */ /* 0x000fc800000e0611 */
[----:B------:R-:W-:-:S04]  /*07f0*/  IMAD.WIDE.U32 R6, R13, R14, RZ ;  /* 0x0000000e0d067225 */ /* 0x000fc800078e00ff */
[----:B------:R-:W-:-:S04]  /*0800*/  IMAD.WIDE.U32 R8, P0, R11, R15, R6 ;  /* 0x0000000f0b087225 */ /* 0x000fc80007800006 */
[----:B------:R-:W-:-:S04]  /*0810*/  IMAD.WIDE.U32 R6, R11, R14, RZ ;  /* 0x0000000e0b067225 */ /* 0x000fc800078e00ff */
[----:B------:R-:W-:Y:S01]  /*0820*/  IMAD.X R11, RZ, RZ, RZ, P0 ;  /* 0x000000ffff0b7224 */ /* 0x000fe200000e06ff */
[----:B------:R-:W-:Y:S01]  /*0830*/  IADD3 RZ, P0, R7, R8, RZ ;  /* 0x0000000807ff7210 */ /* 0x000fe20007f1e0ff */
[----:B------:R-:W-:-:S04]  /*0840*/  IMAD.MOV.U32 R10, RZ, RZ, R9 ;  /* 0x000000ffff0a7224 */ /* 0x000fc800078e0009 */
[----:B------:R-:W-:-:S08]  /*0850*/  IMAD.WIDE.U32.X R6, R13, R15, R10, P0 ;  /* 0x0000000f0d067225 */ /* 0x000fd000000e040a */
.L_x_6:
[-CC-:B------:R-:W-:Y:S01]  /*0860*/  SHF.R.U64 R56, R6, R0.reuse, R7.reuse ;  /* 0x0000000006387219 */ /* 0x180fe20000001207 */
[----:B------:R-:W0:Y:S01]  /*0870*/  LDC R10, c[0x0][0x618] ;  /* 0x00018600ff0a7b82 */ /* 0x000e220000000800 */
[----:B------:R-:W-:Y:S01]  /*0880*/  SHF.R.U32.HI R5, RZ, R0, R7 ;  /* 0x00000000ff057219 */ /* 0x000fe20000011607 */
[----:B------:R-:W-:Y:S01]  /*0890*/  ULDC UR4, c[0x0][0x150] ;  /* 0x0000540000047ab9 */ /* 0x000fe20000000800 */
[----:B------:R-:W-:Y:S02]  /*08a0*/  IADD3 R9, P0, RZ, -R56, RZ ;  /* 0x80000038ff097210 */ /* 0x000fe40007f1e0ff */
[----:B------:R-:W-:-:S03]  /*08b0*/  I2FP.F32.U32 R0, R4 ;  /* 0x0000000400007245 */ /* 0x000fc60000201000 */
[----:B------:R-:W1:Y:S01]  /*08c0*/  LDC.64 R26, c[0x0][0x640] ;  /* 0x00019000ff1a7b82 */ /* 0x000e620000000a00 */
[----:B------:R-:W-:Y:S02]  /*08d0*/  IMAD.X R11, RZ, RZ, ~R5, P0 ;  /* 0x000000ffff0b7224 */ /* 0x000fe400000e0e05 */
[----:B------:R-:W-:Y:S01]  /*08e0*/  FMUL R0, R0, UR4 ;  /* 0x0000000400007c20 */ /* 0x000fe20008400000 */
[----:B------:R-:W-:Y:S01]  /*08f0*/  IMAD.WIDE.U32 R6, R9, R20, R16 ;  /* 0x0000001409067225 */ /* 0x000fe200078e0010 */
[----:B------:R-:W-:-:S03]  /*0900*/  ULDC UR4, c[0x0][0x154] ;  /* 0x0000550000047ab9 */ /* 0x000fc60000000800 */
[----:B------:R-:W-:Y:S01]  /*0910*/  IMAD R8, R11, R20, RZ ;  /* 0x000000140b087224 */ /* 0x000fe200078e02ff */
[----:B------:R-:W2:Y:S01]  /*0920*/  LDC R5, c[0x0][0x144] ;  /* 0x00005100ff057b82 */ /* 0x000ea20000000800 */
[----:B------:R-:W3:Y:S02]  /*0930*/  F2I.U32.TRUNC.NTZ R0, R0 ;  /* 0x0000000000007305 */ /* 0x000ee4000020f000 */
[----:B------:R-:W-:-:S04]  /*0940*/  IMAD R9, R9, R21, R8 ;  /* 0x0000001509097224 */ /* 0x000fc800078e0208 */
[----:B------:R-:W-:Y:S01]  /*0950*/  IMAD.IADD R7, R7, 0x1, R9 ;  /* 0x0000000107077824 */ /* 0x000fe200078e0209 */
[----:B------:R-:W4:Y:S01]  /*0960*/  LDC R12, c[0x0][0x608] ;  /* 0x00018200ff0c7b82 */ /* 0x000f220000000800 */
[----:B------:R-:W-:-:S03]  /*0970*/  IMAD.MOV.U32 R9, RZ, RZ, -0x1 ;  /* 0xffffffffff097424 */ /* 0x000fc600078e00ff */
[-CC-:B0-----:R-:W-:Y:S02]  /*0980*/  SHF.R.U64 R20, R6, R10.reuse, R7.reuse ;  /* 0x0000000a06147219 */ /* 0x181fe40000001207 */
[----:B------:R-:W-:Y:S02]  /*0990*/  I2FP.F32.U32 R6, R3 ;  /* 0x0000000300067245 */ /* 0x000fe40000201000 */
[----:B------:R-:W0:Y:S01]  /*09a0*/  LDC R24, c[0x0][0x658] ;  /* 0x00019600ff187b82 */ /* 0x000e220000000800 */
[----:B-1----:R-:W-:Y:S01]  /*09b0*/  ISETP.NE.U32.AND P0, PT, R26, RZ, PT ;  /* 0x000000ff1a00720c */ /* 0x002fe20003f05070 */
[----:B---3--:R-:W-:Y:S01]  /*09c0*/  IMAD.MOV R8, RZ, RZ, -R0 ;  /* 0x000000ffff087224 */ /* 0x008fe200078e0a00 */
[----:B------:R-:W-:Y:S01]  /*09d0*/  SHF.R.U32.HI R7, RZ, R10, R7 ;  /* 0x0000000aff077219 */ /* 0x000fe20000011607 */
[----:B------:R-:W-:Y:S01]  /*09e0*/  FMUL R6, R6, UR4 ;  /* 0x0000000406067c20 */ /* 0x000fe20008400000 */
[----:B------:R-:W-:-:S03]  /*09f0*/  ISETP.NE.AND.EX P0, PT, R27, RZ, PT, P0 ;  /* 0x000000ff1b00720c */ /* 0x000fc60003f05300 */
[----:B------:R-:W1:Y:S01]  /*0a00*/  LDC R14, c[0x0][0x148] ;  /* 0x00005200ff0e7b82 */ /* 0x000e620000000800 */
[----:B--2---:R-:W-:-:S07]  /*0a10*/  IMAD R0, R5, R8, R4 ;  /* 0x0000000805007224 */ /* 0x004fce00078e0204 */
[----:B------:R-:W2:Y:S01]  /*0a20*/  LDC R22, c[0x0][0x600] ;  /* 0x00018000ff167b82 */ /* 0x000ea20000000800 */
[-CC-:B----4-:R-:W-:Y:S02]  /*0a30*/  SHF.R.U64 R28, R20, R12.reuse, R7.reuse ;  /* 0x0000000c141c7219 */ /* 0x190fe40000001207 */
[----:B------:R-:W-:Y:S01]  /*0a40*/  SHF.R.U32.HI R5, RZ, R12, R7 ;  /* 0x0000000cff057219 */ /* 0x000fe20000011607 */
[----:B------:R-:W-:Y:S01]  /*0a50*/  IMAD.MOV.U32 R7, RZ, RZ, 0x1 ;  /* 0x00000001ff077424 */ /* 0x000fe200078e00ff */
[----:B------:R3:W4:Y:S03]  /*0a60*/  F2I.U32.TRUNC.NTZ R12, R6 ;  /* 0x00000006000c7305 */ /* 0x000726000020f000 */
[----:B------:R-:W1:Y:S01]  /*0a70*/  LDC R15, c[0x0][0x648] ;  /* 0x00019200ff0f7b82 */ /* 0x000e620000000800 */
[-C--:B0-----:R-:W-:Y:S02]  /*0a80*/  SHF.L.U32 R4, R9, R24.reuse, RZ ;  /* 0x0000001809047219 */ /* 0x081fe400000006ff */
[----:B------:R-:W-:-:S02]  /*0a90*/  SHF.R.U64 R30, R28, R24, R5 ;  /* 0x000000181c1e7219 */ /* 0x000fc40000001205 */
[----:B------:R-:W-:Y:S02]  /*0aa0*/  LOP3.LUT R11, RZ, R4, RZ, 0x33, !PT ;  /* 0x00000004ff0b7212 */ /* 0x000fe400078e33ff */
[-C--:B------:R-:W-:Y:S01]  /*0ab0*/  SHF.R.U32.HI R5, RZ, R24.reuse, R5 ;  /* 0x00000018ff057219 */ /* 0x080fe20000011605 */
[----:B------:R-:W0:Y:S01]  /*0ac0*/  LDC R21, c[0x0][0x638] ;  /* 0x00018e00ff157b82 */ /* 0x000e220000000800 */
[----:B------:R-:W-:Y:S01]  /*0ad0*/  SHF.L.U32 R10, R7, R24, RZ ;  /* 0x00000018070a7219 */ /* 0x000fe200000006ff */
[----:B------:R-:W-:-:S06]  /*0ae0*/  IMAD.MOV.U32 R4, RZ, RZ, R30 ;  /* 0x000000ffff047224 */ /* 0x000fcc00078e001e */
[----:B------:R-:W0:Y:S01]  /*0af0*/  LDC R57, c[0x0][0x610] ;  /* 0x00018400ff397b82 */ /* 0x000e220000000800 */
[----:B---34-:R-:W-:Y:S05]  /*0b00*/  @!P0 BRA `(.L_x_7) ;  /* 0x0000000000288947 */ /* 0x018fea0003800000 */
[----:B------:R-:W3:Y:S02]  /*0b10*/  LDC R9, c[0x0][0x64c] ;  /* 0x00019300ff097b82 */ /* 0x000ee40000000800 */
[----:B---3--:R-:W-:-:S05]  /*0b20*/  IADD3 R9, P0, R30, R9, RZ ;  /* 0x000000091e097210 */ /* 0x008fca0007f1e0ff */
        /* <DEDUP_REMOVED lines=8> */
.L_x_7:
[----:B-1----:R-:W-:Y:S01]  /*0bb0*/  SHF.R.U64 R4, R4, R15, R5 ;  /* 0x0000000f04047219 */ /* 0x002fe20000001205 */
[----:B--2---:R-:W-:Y:S01]  /*0bc0*/  VIADD R5, R22, 0xffffffff ;  /* 0xffffffff16057836 */ /* 0x004fe20000000000 */
[----:B------:R-:W-:Y:S01]  /*0bd0*/  LOP3.LUT R11, R28, R11, RZ, 0xc0, !PT ;  /* 0x0000000b1c0b7212 */ /* 0x000fe200078ec0ff */
[----:B------:R-:W-:Y:S02]  /*0be0*/  IMAD.MOV R12, RZ, RZ, -R12 ;  /* 0x000000ffff0c7224 */ /* 0x000fe400078e0a0c */
[----:B------:R-:W-:Y:S02]  /*0bf0*/  IMAD.MOV R6, RZ, RZ, -R4 ;  /* 0x000000ffff067224 */ /* 0x000fe400078e0a04 */
[----:B------:R-:W-:Y:S01]  /*0c00*/  IMAD R11, R10, R4, R11 ;  /* 0x000000040a0b7224 */ /* 0x000fe200078e020b */
[----:B------:R-:W-:Y:S01]  /*0c10*/  LOP3.LUT R4, R20, R5, RZ, 0xc0, !PT ;  /* 0x0000000514047212 */ /* 0x000fe200078ec0ff */
[----:B------:R-:W-:Y:S02]  /*0c20*/  @P3 IMAD R0, R14, R12, R3 ;  /* 0x0000000c0e003224 */ /* 0x000fe400078e0203 */
[----:B0-----:R-:W-:-:S02]  /*0c30*/  IMAD R3, R6, R21, R30 ;  /* 0x0000001506037224 */ /* 0x001fc400078e021e */
[----:B------:R-:W-:Y:S02]  /*0c40*/  IMAD R57, R11, R57, R0 ;  /* 0x000000390b397224 */ /* 0x000fe400078e0200 */
[----:B------:R-:W-:Y:S02]  /*0c50*/  IMAD R4, R3, R22, R4 ;  /* 0x0000001603047224 */ /* 0x000fe400078e0204 */
[----:B------:R-:W-:-:S03]  /*0c60*/  IMAD.MOV.U32 R0, RZ, RZ, 0x1 ;  /* 0x00000001ff007424 */ /* 0x000fc600078e00ff */
[----:B------:R-:W-:Y:S02]  /*0c70*/  SEL R58, R4, R57, !P3 ;  /* 0x00000039043a7207 */ /* 0x000fe40005800000 */
[----:B------:R-:W-:-:S07]  /*0c80*/  SEL R57, R57, R4, !P3 ;  /* 0x0000000439397207 */ /* 0x000fce0005800000 */
.L_x_5:
[----:B------:R-:W-:-:S08]  /*0c90*/  NOP ;  /* 0x0000000000007918 */ /* 0x000fd00000000000 */
[----:B------:R-:W0:Y:S02]  /*0ca0*/  USETMAXREG.TRY_ALLOC.CTAPOOL UP0, 0xe8 ;  /* 0x000000e8000079c8 */ /* 0x000e240008000600 */
[----:B0-----:R-:W-:-:S13]  /*0cb0*/  PLOP3.LUT P0, PT, PT, PT, UP0, 0x80, 0x0 ;  /* 0x000000000000781c */ /* 0x001fda0003f0f008 */
[----:B------:R-:W-:Y:S05]  /*0cc0*/  @!P0 BRA `(.L_x_5) ;  /* 0xfffffffc00f08947 */ /* 0x000fea000383ffff */
[----:B------:R-:W-:Y:S01]  /*0cd0*/  ULDC.64 UR4, c[0x0][0x598] ;  /* 0x0001660000047ab9 */ /* 0x000fe20000000a00 */
[----:B------:R-:W-:Y:S01]  /*0ce0*/  ULDC.64 UR36, c[0x0][0x208] ;  /* 0x0000820000247ab9 */ /* 0x000fe20000000a00 */
[----:B------:R-:W-:-:S04]  /*0cf0*/  ISETP.NE.U32.AND P0, PT, RZ, UR4, PT ;  /* 0x00000004ff007c0c */ /* 0x000fc8000bf05070 */
[----:B------:R-:W-:-:S13]  /*0d00*/  ISETP.NE.AND.EX P0, PT, RZ, UR5, PT, P0 ;  /* 0x00000005ff007c0c */ /* 0x000fda000bf05300 */
[----:B------:R-:W-:Y:S05]  /*0d10*/  @!P0 BRA `(.L_x_8) ;  /* 0x00000000001c8947 */ /* 0x000fea0003800000 */
[----:B------:R-:W0:Y:S02]  /*0d20*/  LDC.64 R4, c[0x0][0x598] ;  /* 0x00016600ff047b82 */ /* 0x000e240000000a00 */
[----:B0-----:R-:W2:Y:S02]  /*0d30*/  LDG.E.64 R4, desc[UR36][R4.64] ;  /* 0x0000002404047981 */ /* 0x001ea4000c1e1b00 */
[----:B--2---:R-:W-:-:S04]  /*0d40*/  ISETP.NE.U32.AND P0, PT, R4, RZ, PT ;  /* 0x000000ff0400720c */ /* 0x004fc80003f05070 */
[----:B------:R-:W-:-:S13]  /*0d50*/  ISETP.NE.AND.EX P0, PT, R5, RZ, PT, P0 ;  /* 0x000000ff0500720c */ /* 0x000fda0003f05300 */
[----:B------:R-:W-:Y:S05]  /*0d60*/  @!P0 BRA `(.L_x_8) ;  /* 0x0000000000088947 */ /* 0x000fea0003800000 */
[----:B------:R0:W5:Y:S01]  /*0d70*/  LD.E R59, desc[UR36][R4.64] ;  /* 0x00000024043b7980 */ /* 0x000162000c101900 */
[----:B------:R-:W-:Y:S05]  /*0d80*/  BRA `(.L_x_9) ;  /* 0x0000000000247947 */ /* 0x000fea0003800000 */
.L_x_8:
[----:B------:R-:W-:Y:S02]  /*0d90*/  ULDC.64 UR4, c[0x0][0x588] ;  /* 0x0001620000047ab9 */ /* 0x000fe40000000a00 */
[----:B------:R-:W-:-:S04]  /*0da0*/  ISETP.NE.U32.AND P0, PT, RZ, UR4, PT ;  /* 0x00000004ff007c0c */ /* 0x000fc8000bf05070 */
[----:B------:R-:W-:-:S13]  /*0db0*/  ISETP.NE.AND.EX P0, PT, RZ, UR5, PT, P0 ;  /* 0x00000005ff007c0c */ /* 0x000fda000bf05300 */
[----:B------:R-:W-:Y:S05]  /*0dc0*/  @!P0 BRA `(.L_x_10) ;  /* 0x00000000000c8947 */ /* 0x000fea0003800000 */
[----:B------:R-:W0:Y:S02]  /*0dd0*/  LDC.64 R4, c[0x0][0x588] ;  /* 0x00016200ff047b82 */ /* 0x000e240000000a00 */
[----:B0-----:R1:W5:Y:S01]  /*0de0*/  LDG.E R59, desc[UR36][R4.64] ;  /* 0x00000024043b7981 */ /* 0x001362000c1e1900 */
[----:B------:R-:W-:Y:S05]  /*0df0*/  BRA `(.L_x_9) ;  /* 0x0000000000087947 */ /* 0x000fea0003800000 */
.L_x_10:
[----:B------:R-:W-:Y:S02]  /*0e00*/  ULDC UR4, c[0x0][0x580] ;  /* 0x0001600000047ab9 */ /* 0x000fe40000000800 */
[----:B------:R-:W-:-:S07]  /*0e10*/  IMAD.U32 R59, RZ, RZ, UR4 ;  /* 0x00000004ff3b7e24 */ /* 0x000fce000f8e00ff */
.L_x_9:
[----:B------:R-:W-:Y:S02]  /*0e20*/  ULDC.64 UR4, c[0x0][0x5a0] ;  /* 0x0001680000047ab9 */ /* 0x000fe40000000a00 */
[----:B------:R-:W-:-:S04]  /*0e30*/  ISETP.NE.U32.AND P0, PT, RZ, UR4, PT ;  /* 0x00000004ff007c0c */ /* 0x000fc8000bf05070 */
[----:B------:R-:W-:-:S13]  /*0e40*/  ISETP.NE.AND.EX P0, PT, RZ, UR5, PT, P0 ;  /* 0x00000005ff007c0c */ /* 0x000fda000bf05300 */
[----:B------:R-:W-:Y:S05]  /*0e50*/  @!P0 BRA `(.L_x_11) ;  /* 0x00000000001c8947 */ /* 0x000fea0003800000 */
[----:B01----:R-:W0:Y:S02]  /*0e60*/  LDC.64 R4, c[0x0][0x5a0] ;  /* 0x00016800ff047b82 */ /* 0x003e240000000a00 */
[----:B0-----:R-:W2:Y:S02]  /*0e70*/  LDG.E.64 R4, desc[UR36][R4.64] ;  /* 0x0000002404047981 */ /* 0x001ea4000c1e1b00 */
[----:B--2---:R-:W-:-:S04]  /*0e80*/  ISETP.NE.U32.AND P0, PT, R4, RZ, PT ;  /* 0x000000ff0400720c */ /* 0x004fc80003f05070 */
[----:B------:R-:W-:-:S13]  /*0e90*/  ISETP.NE.AND.EX P0, PT, R5, RZ, PT, P0 ;  /* 0x000000ff0500720c */ /* 0x000fda0003f05300 */
[----:B------:R-:W-:Y:S05]  /*0ea0*/  @!P0 BRA `(.L_x_11) ;  /* 0x0000000000088947 */ /* 0x000fea0003800000 */
[----:B------:R0:W5:Y:S01]  /*0eb0*/  LD.E R60, desc[UR36][R4.64] ;  /* 0x00000024043c7980 */ /* 0x000162000c101900 */
[----:B------:R-:W-:Y:S05]  /*0ec0*/  BRA `(.L_x_12) ;  /* 0x0000000000247947 */ /* 0x000fea0003800000 */
.L_x_11:
[----:B------:R-:W-:Y:S02]  /*0ed0*/  ULDC.64 UR4, c[0x0][0x590] ;  /* 0x0001640000047ab9 */ /* 0x000fe40000000a00 */
[----:B------:R-:W-:-:S04]  /*0ee0*/  ISETP.NE.U32.AND P0, PT, RZ, UR4, PT ;  /* 0x00000004ff007c0c */ /* 0x000fc8000bf05070 */
[----:B------:R-:W-:-:S13]  /*0ef0*/  ISETP.NE.AND.EX P0, PT, RZ, UR5, PT, P0 ;  /* 0x00000005ff007c0c */ /* 0x000fda000bf05300 */
[----:B------:R-:W-:Y:S05]  /*0f00*/  @!P0 BRA `(.L_x_13) ;  /* 0x00000000000c8947 */ /* 0x000fea0003800000 */
[----:B------:R-:W2:Y:S02]  /*0f10*/  LDC.64 R60, c[0x0][0x590] ;  /* 0x00016400ff3c7b82 */ /* 0x000ea40000000a00 */
[----:B--2---:R2:W5:Y:S01]  /*0f20*/  LDG.E R60, desc[UR36][R60.64] ;  /* 0x000000243c3c7981 */ /* 0x004562000c1e1900 */
[----:B------:R-:W-:Y:S05]  /*0f30*/  BRA `(.L_x_12) ;  /* 0x0000000000087947 */ /* 0x000fea0003800000 */
.L_x_13:
[----:B------:R-:W-:Y:S02]  /*0f40*/  ULDC UR4, c[0x0][0x584] ;  /* 0x0001610000047ab9 */ /* 0x000fe40000000800 */
[----:B------:R-:W-:-:S07]  /*0f50*/  IMAD.U32 R60, RZ, RZ, UR4 ;  /* 0x00000004ff3c7e24 */ /* 0x000fce000f8e00ff */
.L_x_12:
[----:B------:R-:W-:-:S13]  /*0f60*/  LOP3.LUT P0, RZ, R0, 0xff, RZ, 0xc0, !PT ;  /* 0x000000ff00ff7812 */ /* 0x000fda000780c0ff */
[----:B------:R-:W-:Y:S05]  /*0f70*/  @!P0 EXIT ;  /* 0x000000000000894d */ /* 0x000fea0003800000 */
[----:B------:R-:W-:Y:S01]  /*0f80*/  ULDC UR4, c[0x0][0x28c] ;  /* 0x0000a30000047ab9 */ /* 0x000fe20000000800 */
[----:B------:R-:W-:Y:S01]  /*0f90*/  UMOV UR38, URZ ;  /* 0x0000003f00267c82 */ /* 0x000fe20008000000 */
[----:B------:R-:W-:Y:S01]  /*0fa0*/  UIADD3 UR4, UR4, 0x7f, URZ ;  /* 0x0000007f04047890 */ /* 0x000fe2000fffe03f */
[----:B------:R-:W-:-:S03]  /*0fb0*/  UMOV UR39, URZ ;  /* 0x0000003f00277c82 */ /* 0x000fc60008000000 */
[----:B------:R-:W-:-:S04]  /*0fc0*/  USHF.R.S32.HI UR5, URZ, 0x1f, UR4 ;  /* 0x0000001f3f057899 */ /* 0x000fc80008011404 */
[----:B------:R-:W-:-:S04]  /*0fd0*/  ULEA.HI UR5, UR5, UR4, URZ, 0x7 ;  /* 0x0000000405057291 */ /* 0x000fc8000f8f383f */
[----:B------:R-:W-:-:S12]  /*0fe0*/  USHF.R.S32.HI UR40, URZ, 0x7, UR5 ;  /* 0x000000073f287899 */ /* 0x000fd80008011405 */
.L_x_110:
[----:B---3--:R-:W3:Y:S01]  /*0ff0*/  S2R R3, SR_CgaCtaId ;  /* 0x0000000000037919 */ /* 0x008ee20000008800 */
[----:B------:R-:W-:-:S04]  /*1000*/  MOV R0, 0x400 ;  /* 0x0000040000007802 */ /* 0x000fc80000000f00 */
[----:B---3--:R-:W-:-:S05]  /*1010*/  LEA R0, R3, R0, 0x18 ;  /* 0x0000000003007211 */ /* 0x008fca00078ec0ff */
[----:B------:R-:W-:-:S05]  /*1020*/  VIADD R0, R0, 0x800 ;  /* 0x0000080000007836 */ /* 0x000fca0000000000 */
[----:B------:R-:W-:-:S13]  /*1030*/  LOP3.LUT P0, RZ, R0, 0x3ff, RZ, 0xc0, !PT ;  /* 0x000003ff00ff7812 */ /* 0x000fda000780c0ff */
[----:B-1--4-:R-:W-:Y:S05]  /*1040*/  @!P0 BRA `(.L_x_14) ;  /* 0x0000000000408947 */ /* 0x012fea0003800000 */
[----:B------:R-:W-:Y:S01]  /*1050*/  MOV R0, 0x0 ;  /* 0x0000000000007802 */ /* 0x000fe20000000f00 */
[----:B------:R-:W-:Y:S01]  /*1060*/  ULDC.64 UR4, c[0x4][0x70] ;  /* 0x01001c0000047ab9 */ /* 0x000fe20000000a00 */
[----:B------:R-:W-:Y:S01]  /*1070*/  ULDC.64 UR6, c[0x4][0x8] ;  /* 0x0100020000067ab9 */ /* 0x000fe20000000a00 */
[----:B01----:R-:W-:Y:S01]  /*1080*/  IMAD.U32 R4, RZ, RZ, UR4 ;  /* 0x00000004ff047e24 */ /* 0x003fe2000f8e00ff */
[----:B------:R0:W1:Y:S01]  /*1090*/  LDC.64 R14, c[0x4][R0] ;  /* 0x01000000000e7b82 */ /* 0x0000620000000a00 */
[----:B------:R-:W-:Y:S01]  /*10a0*/  IMAD.U32 R5, RZ, RZ, UR5 ;  /* 0x00000005ff057e24 */ /* 0x000fe2000f8e00ff */
[----:B------:R-:W-:Y:S01]  /*10b0*/  ULDC.64 UR4, c[0x4][0x78] ;  /* 0x01001e0000047ab9 */ /* 0x000fe20000000a00 */
[----:B------:R-:W-:Y:S02]  /*10c0*/  IMAD.U32 R10, RZ, RZ, UR6 ;  /* 0x00000006ff0a7e24 */ /* 0x000fe4000f8e00ff */
[----:B------:R-:W-:Y:S02]  /*10d0*/  IMAD.U32 R6, RZ, RZ, UR4 ;  /* 0x00000004ff067e24 */ /* 0x000fe4000f8e00ff */
[----:B------:R-:W-:-:S02]  /*10e0*/  IMAD.U32 R7, RZ, RZ, UR5 ;  /* 0x00000005ff077e24 */ /* 0x000fc4000f8e00ff */
[----:B------:R-:W-:Y:S02]  /*10f0*/  IMAD.U32 R11, RZ, RZ, UR7 ;  /* 0x00000007ff0b7e24 */ /* 0x000fe4000f8e00ff */
[----:B------:R-:W-:Y:S02]  /*1100*/  IMAD.MOV.U32 R8, RZ, RZ, 0x70 ;  /* 0x00000070ff087424 */ /* 0x000fe400078e00ff */
[----:B------:R-:W-:Y:S02]  /*1110*/  IMAD.MOV.U32 R12, RZ, RZ, 0x1 ;  /* 0x00000001ff0c7424 */ /* 0x000fe400078e00ff */
[----:B0-----:R-:W-:-:S07]  /*1120*/  IMAD.MOV.U32 R13, RZ, RZ, RZ ;  /* 0x000000ffff0d7224 */ /* 0x001fce00078e00ff */
[----:B------:R-:W-:-:S07]  /*1130*/  LEPC R20, `(.L_x_14) ;  /* 0x000000001014794e */ /* 0x000fce0000000000 */
[----:B-12--5:R-:W-:Y:S05]  /*1140*/  CALL.ABS.NOINC R14 ;  /* 0x000000000e007343 */ /* 0x026fea0003c00000 */
.L_x_14:
[----:B------:R-:W3:Y:S01]  /*1150*/  S2R R3, SR_CgaCtaId ;  /* 0x0000000000037919 */ /* 0x000ee20000008800 */
[----:B------:R-:W-:-:S04]  /*1160*/  MOV R0, 0x400 ;  /* 0x0000040000007802 */ /* 0x000fc80000000f00 */
[----:B---3--:R-:W-:-:S05]  /*1170*/  LEA R0, R3, R0, 0x18 ;  /* 0x0000000003007211 */ /* 0x008fca00078ec0ff */
[----:B------:R-:W-:-:S05]  /*1180*/  VIADD R24, R0, 0x24800 ;  /* 0x0002480000187836 */ /* 0x000fca0000000000 */
[----:B------:R-:W-:-:S13]  /*1190*/  LOP3.LUT P0, RZ, R24, 0x3ff, RZ, 0xc0, !PT ;  /* 0x000003ff18ff7812 */ /* 0x000fda000780c0ff */
[----:B------:R-:W-:Y:S05]  /*11a0*/  @!P0 BRA `(.L_x_15) ;  /* 0x00000000007c8947 */ /* 0x000fea0003800000 */
        /* <DEDUP_REMOVED lines=16> */
.L_x_16:
[----:B------:R-:W0:Y:S01]  /*12b0*/  LDC.64 R22, c[0x4][R22] ;  /* 0x0100000016167b82 */ /* 0x000e220000000a00 */
[----:B------:R-:W-:Y:S01]  /*12c0*/  ULDC.64 UR4, c[0x4][0x70] ;  /* 0x01001c0000047ab9 */ /* 0x000fe20000000a00 */
[----:B------:R-:W-:Y:S01]  /*12d0*/  ULDC.64 UR6, c[0x4][0x10] ;  /* 0x0100040000067ab9 */ /* 0x000fe20000000a00 */
[----:B------:R-:W-:Y:S02]  /*12e0*/  IMAD.U32 R4, RZ, RZ, UR4 ;  /* 0x00000004ff047e24 */ /* 0x000fe4000f8e00ff */
        /* <DEDUP_REMOVED lines=8> */
[----:B------:R-:W-:-:S07]  /*1370*/  IMAD.MOV.U32 R13, RZ, RZ, RZ ;  /* 0x000000ffff0d7224 */ /* 0x000fce00078e00ff */
[----:B------:R-:W-:-:S07]  /*1380*/  LEPC R20, `(.L_x_15) ;  /* 0x000000001014794e */ /* 0x000fce0000000000 */
[----:B0-----:R-:W-:Y:S05]  /*1390*/  CALL.ABS.NOINC R22 ;  /* 0x0000000016007343 */ /* 0x001fea0003c00000 */
.L_x_15:
[----:B------:R-:W-:Y:S01]  /*13a0*/  UMOV UR4, 0xffffffff ;  /* 0xffffffff00047882 */ /* 0x000fe20000000000 */
[----:B------:R-:W-:Y:S02]  /*13b0*/  LOP3.LUT R0, R19, 0x1, RZ, 0xfc, !PT ;  /* 0x0000000113007812 */ /* 0x000fe400078efcff */
[----:B------:R-:W-:Y:S02]  /*13c0*/  LOP3.LUT R13, R18, 0x80, RZ, 0xc0, !PT ;  /* 0x00000080120d7812 */ /* 0x000fe400078ec0ff */
[----:B------:R-:W-:Y:S02]  /*13d0*/  ISETP.NE.AND P0, PT, R0, 0x3, PT ;  /* 0x000000030000780c */ /* 0x000fe40003f05270 */
[----:B------:R-:W-:Y:S01]  /*13e0*/  SHF.R.U32.HI R13, RZ, 0x7, R13 ;  /* 0x00000007ff0d7819 */ /* 0x000fe2000001160d */
[----:B------:R-:W-:Y:S10]  /*13f0*/  BRA.DIV UR4, `(.L_x_17) ;  /* 0x0000006e04b87947 */ /* 0x000ff4000b800000 */
.L_x_143:
[----:B------:R-:W-:Y:S05]  /*1400*/  @!P0 BRA `(.L_x_18) ;  /* 0x0000000000048947 */ /* 0x000fea0003800000 */
[----:B------:R-:W-:Y:S01]  /*1410*/  BPT.TRAP 0x1 ;  /* 0x000000040000795c */ /* 0x000fe20000300000 */
.L_x_18:
[----:B------:R-:W3:Y:S01]  /*1420*/  S2UR UR5, SR_CgaCtaId ;  /* 0x00000000000579c3 */ /* 0x000ee20000008800 */
[----:B------:R-:W-:Y:S01]  /*1430*/  UMOV UR4, 0x400 ;  /* 0x0000040000047882 */ /* 0x000fe20000000000 */
[----:B------:R-:W-:Y:S02]  /*1440*/  IMAD.U32 R3, RZ, RZ, UR38 ;  /* 0x00000026ff037e24 */ /* 0x000fe4000f8e00ff */
[----:B01----:R-:W-:-:S03]  /*1450*/  IMAD.U32 R5, RZ, RZ, UR39 ;  /* 0x00000027ff057e24 */ /* 0x003fc6000f8e00ff */
[----:B------:R-:W-:Y:S01]  /*1460*/  SHF.L.U32 R3, R3, 0x1f, RZ ;  /* 0x0000001f03037819 */ /* 0x000fe200000006ff */
[----:B---3--:R-:W-:-:S06]  /*1470*/  ULEA UR4, UR5, UR4, 0x18 ;  /* 0x0000000405047291 */ /* 0x008fcc000f8ec03f */
[----:B------:R-:W-:-:S04]  /*1480*/  IMAD.U32 R0, RZ, RZ, UR4 ;  /* 0x00000004ff007e24 */ /* 0x000fc8000f8e00ff */
[----:B------:R-:W-:-:S04]  /*1490*/  IMAD R4, R5, 0x8, R0 ;  /* 0x0000000805047824 */ /* 0x000fc800078e0200 */
[----:B------:R0:W1:Y:S01]  /*14a0*/  SYNCS.PHASECHK.TRANS64.TRYWAIT P1, [R4+URZ], R3 ;  /* 0x00000003040075a7 */ /* 0x000062000802017f */
[----:B------:R-:W-:Y:S05]  /*14b0*/  @!P0 BRA `(.L_x_19) ;  /* 0x0000000000048947 */ /* 0x000fea0003800000 */
[----:B------:R-:W-:Y:S01]  /*14c0*/  BPT.TRAP 0x1 ;  /* 0x000000040000795c */ /* 0x000fe20000300000 */
.L_x_19:
[----:B-1----:R-:W-:Y:S05]  /*14d0*/  @P1 BRA `(.L_x_20) ;  /* 0x0000000000081947 */ /* 0x002fea0003800000 */
[----:B------:R-:W1:Y:S02]  /*14e0*/  SYNCS.PHASECHK.TRANS64.TRYWAIT P1, [R4+URZ], R3 ;  /* 0x00000003040075a7 */ /* 0x000e64000802017f */
[----:B-1----:R-:W-:Y:S05]  /*14f0*/  @!P1 BRA `(.L_x_21) ;  /* 0x0000006c00949947 */ /* 0x002fea0003800000 */
.L_x_20:
[----:B------:R-:W-:-:S04]  /*1500*/  UIADD3 UR4, UR39, 0x1, URZ ;  /* 0x0000000127047890 */ /* 0x000fc8000fffe03f */
[----:B------:R-:W-:Y:S02]  /*1510*/  UISETP.NE.AND UP0, UPT, UR4, 0x9, UPT ;  /* 0x000000090400788c */ /* 0x000fe4000bf05270 */
[----:B01----:R-:W-:Y:S02]  /*1520*/  IMAD.U32 R3, RZ, RZ, UR4 ;  /* 0x00000004ff037e24 */ /* 0x003fe4000f8e00ff */
[----:B------:R-:W-:Y:S02]  /*1530*/  USEL UR4, URZ, 0x1, UP0 ;  /* 0x000000013f047887 */ /* 0x000fe40008000000 */
[----:B------:R-:W-:Y:S02]  /*1540*/  PLOP3.LUT P1, PT, PT, PT, UP0, 0x80, 0x0 ;  /* 0x000000000000781c */ /* 0x000fe40003f2f008 */
[----:B------:R-:W-:Y:S02]  /*1550*/  ULOP3.LUT UR4, UR38, UR4, URZ, 0x3c, !UPT ;  /* 0x0000000426047292 */ /* 0x000fe4000f8e3c3f */
[----:B------:R-:W-:-:S04]  /*1560*/  SEL R3, R3, RZ, P1 ;  /* 0x000000ff03037207 */ /* 0x000fc80000800000 */
[----:B------:R-:W-:Y:S01]  /*1570*/  IMAD.U32 R75, RZ, RZ, UR4 ;  /* 0x00000004ff4b7e24 */ /* 0x000fe2000f8e00ff */
[----:B------:R-:W-:Y:S06]  /*1580*/  @!P0 BRA `(.L_x_22) ;  /* 0x0000000000048947 */ /* 0x000fec0003800000 */
[----:B------:R-:W-:Y:S01]  /*1590*/  BPT.TRAP 0x1 ;  /* 0x000000040000795c */ /* 0x000fe20000300000 */
.L_x_22:
[C---:B------:R-:W-:Y:S01]  /*15a0*/  IMAD.SHL.U32 R7, R18.reuse, 0x200, RZ ;  /* 0x0000020012077824 */ /* 0x040fe200078e00ff */
[C---:B------:R-:W-:Y:S01]  /*15b0*/  LOP3.LUT R4, R18.reuse, 0x2, RZ, 0xc0, !PT ;  /* 0x0000000212047812 */ /* 0x040fe200078ec0ff */
[----:B------:R-:W-:Y:S01]  /*15c0*/  USHF.L.U32 UR4, UR39, 0xe, URZ ;  /* 0x0000000e27047899 */ /* 0x000fe2000800063f */
[----:B------:R-:W-:Y:S01]  /*15d0*/  LOP3.LUT R6, R18, 0xe0, RZ, 0xc0, !PT ;  /* 0x000000e012067812 */ /* 0x000fe200078ec0ff */
[----:B------:R-:W-:Y:S01]  /*15e0*/  IMAD.U32 R30, RZ, RZ, UR40 ;  /* 0x00000028ff1e7e24 */ /* 0x000fe2000f8e00ff */
[----:B------:R-:W-:Y:S01]  /*15f0*/  LOP3.LUT R7, R7, 0x200, RZ, 0xc0, !PT ;  /* 0x0000020007077812 */ /* 0x000fe200078ec0ff */
[----:B------:R-:W-:Y:S01]  /*1600*/  IMAD.SHL.U32 R4, R4, 0x200, RZ ;  /* 0x0000020004047824 */ /* 0x000fe200078e00ff */
[----:B------:R-:W-:Y:S02]  /*1610*/  SHF.R.U32.HI R5, RZ, 0x2, R18 ;  /* 0x00000002ff057819 */ /* 0x000fe40000011612 */
[----:B------:R-:W-:Y:S01]  /*1620*/  LEA.HI R6, R6, R7, RZ, 0x1f ;  /* 0x0000000706067211 */ /* 0x000fe200078ff8ff */
[----:B------:R-:W-:Y:S01]  /*1630*/  IMAD.SHL.U32 R7, R18, 0x40, RZ ;  /* 0x0000004012077824 */ /* 0x000fe200078e00ff */
[----:B------:R-:W-:-:S02]  /*1640*/  LOP3.LUT R5, R5, 0x7, RZ, 0xc0, !PT ;  /* 0x0000000705057812 */ /* 0x000fc400078ec0ff */
[----:B------:R-:W-:Y:S02]  /*1650*/  R2P PR, R18, 0x60 ;  /* 0x0000006012007804 */ /* 0x000fe40000000000 */
[----:B------:R-:W-:Y:S01]  /*1660*/  LOP3.LUT R5, R4, 0xfffffe00, R5, 0xe2, !PT ;  /* 0xfffffe0004057812 */ /* 0x000fe200078ee205 */
[----:B------:R-:W-:Y:S01]  /*1670*/  IMAD.MOV.U32 R4, RZ, RZ, 0x90 ;  /* 0x00000090ff047424 */ /* 0x000fe200078e00ff */
[----:B------:R-:W-:Y:S01]  /*1680*/  LOP3.LUT R6, R6, 0x40, R7, 0x78, !PT ;  /* 0x0000004006067812 */ /* 0x000fe200078e7807 */
[----:B------:R-:W-:Y:S01]  /*1690*/  IMAD R7, R3, 0x8, R0 ;  /* 0x0000000803077824 */ /* 0x000fe200078e0200 */
[----:B------:R-:W-:Y:S02]  /*16a0*/  SHF.L.U32 R76, R75, 0x1f, RZ ;  /* 0x0000001f4b4c7819 */ /* 0x000fe400000006ff */
[----:B------:R-:W-:Y:S01]  /*16b0*/  LOP3.LUT R5, R5, R6, RZ, 0xfc, !PT ;  /* 0x0000000605057212 */ /* 0x000fe200078efcff */
[----:B------:R-:W-:Y:S01]  /*16c0*/  IMAD.MOV.U32 R6, RZ, RZ, 0x120 ;  /* 0x00000120ff067424 */ /* 0x000fe200078e00ff */
[----:B------:R-:W-:Y:S01]  /*16d0*/  SEL R4, R4, 0x70, !P5 ;  /* 0x0000007004047807 */ /* 0x000fe20006800000 */
[----:B------:R0:W1:Y:S01]  /*16e0*/  SYNCS.PHASECHK.TRANS64.TRYWAIT P1, [R7+URZ], R76 ;  /* 0x0000004c070075a7 */ /* 0x000062000802017f */
[----:B------:R-:W-:-:S07]  /*16f0*/  LOP3.LUT R9, R5, UR4, RZ, 0xfc, !PT ;  /* 0x0000000405097c12 */ /* 0x000fce000f8efcff */
[----:B------:R-:W-:Y:S05]  /*1700*/  WARPSYNC.ALL ;  /* 0x0000000000007948 */ /* 0x000fea0003800000 */
[----:B------:R-:W-:Y:S01]  /*1710*/  IMAD.IADD R9, R0, 0x1, R9 ;  /* 0x0000000100097824 */ /* 0x000fe200078e0209 */
[----:B------:R-:W-:Y:S02]  /*1720*/  SEL R6, R6, 0xe0, !P6 ;  /* 0x000000e006067807 */ /* 0x000fe40007000000 */
[----:B------:R-:W-:Y:S01]  /*1730*/  ISETP.NE.AND P2, PT, R30, 0x1, PT ;  /* 0x000000011e00780c */ /* 0x000fe20003f45270 */
[C---:B------:R-:W-:Y:S01]  /*1740*/  IMAD.IADD R62, R9.reuse, 0x1, R4 ;  /* 0x00000001093e7824 */ /* 0x040fe200078e0204 */
[----:B------:R-:W-:Y:S01]  /*1750*/  LDS.U8 R8, [R9+0x800] ;  /* 0x0008000009087984 */ /* 0x000fe20000000000 */
[----:B------:R-:W-:-:S03]  /*1760*/  IMAD.IADD R77, R9, 0x1, R6 ;  /* 0x00000001094d7824 */ /* 0x000fc600078e0206 */
[----:B------:R-:W-:Y:S01]  /*1770*/  LDS.U8 R10, [R9+0x808] ;  /* 0x00080800090a7984 */ /* 0x000fe20000000000 */
[----:B------:R-:W-:-:S03]  /*1780*/  IMAD.IADD R72, R4, 0x1, R77 ;  /* 0x0000000104487824 */ /* 0x000fc600078e024d */
[----:B------:R-:W-:Y:S04]  /*1790*/  LDS.U8 R12, [R9+0x1000] ;  /* 0x00100000090c7984 */ /* 0x000fe80000000000 */
[----:B------:R-:W-:Y:S04]  /*17a0*/  LDS.U8 R14, [R9+0x1008] ;  /* 0x00100800090e7984 */ /* 0x000fe80000000000 */
[----:B------:R-:W-:Y:S04]  /*17b0*/  LDS.U8 R20, [R9+0x1800] ;  /* 0x0018000009147984 */ /* 0x000fe80000000000 */
[----:B------:R-:W-:Y:S04]  /*17c0*/  LDS.U8 R22, [R9+0x1808] ;  /* 0x0018080009167984 */ /* 0x000fe80000000000 */
[----:B------:R-:W-:Y:S04]  /*17d0*/  LDS.U8 R26, [R9+0x2000] ;  /* 0x00200000091a7984 */ /* 0x000fe80000000000 */
[----:B------:R-:W-:Y:S04]  /*17e0*/  LDS.U8 R28, [R9+0x2008] ;  /* 0x00200800091c7984 */ /* 0x000fe80000000000 */
[----:B------:R-:W3:Y:S04]  /*17f0*/  LDS.U8 R11, [R62+0x800] ;  /* 0x000800003e0b7984 */ /* 0x000ee80000000000 */
[----:B------:R-:W4:Y:S04]  /*1800*/  LDS.U8 R21, [R62+0x808] ;  /* 0x000808003e157984 */ /* 0x000f280000000000 */
[----:B------:R-:W2:Y:S04]  /*1810*/  LDS.U8 R25, [R62+0x1000] ;  /* 0x001000003e197984 */ /* 0x000ea80000000000 */
[----:B------:R-:W0:Y:S04]  /*1820*/  LDS.U8 R31, [R62+0x1008] ;  /* 0x001008003e1f7984 */ /* 0x000e280000000000 */
[----:B------:R-:W1:Y:S04]  /*1830*/  LDS.U8 R35, [R62+0x1800] ;  /* 0x001800003e237984 */ /* 0x000e680000000000 */
[----:B------:R-:W1:Y:S04]  /*1840*/  LDS.U8 R41, [R62+0x1808] ;  /* 0x001808003e297984 */ /* 0x000e680000000000 */
[----:B------:R-:W1:Y:S04]  /*1850*/  LDS.U8 R45, [R62+0x2000] ;  /* 0x002000003e2d7984 */ /* 0x000e680000000000 */
[----:B------:R-:W1:Y:S04]  /*1860*/  LDS.U8 R51, [R62+0x2008] ;  /* 0x002008003e337984 */ /* 0x000e680000000000 */
[----:B------:R-:W1:Y:S04]  /*1870*/  LDS.U8 R13, [R77+0x800] ;  /* 0x000800004d0d7984 */ /* 0x000e680000000000 */
[----:B------:R-:W1:Y:S04]  /*1880*/  LDS.U8 R23, [R77+0x808] ;  /* 0x000808004d177984 */ /* 0x000e680000000000 */
[----:B------:R-:W1:Y:S01]  /*1890*/  LDS.U8 R27, [R77+0x1000] ;  /* 0x001000004d1b7984 */ /* 0x000e620000000000 */
[----:B---3--:R-:W-:-:S03]  /*18a0*/  PRMT R8, R11, 0x7604, R8 ;  /* 0x000076040b087816 */ /* 0x008fc60000000008 */
[----:B------:R-:W3:Y:S01]  /*18b0*/  LDS.U8 R33, [R77+0x1008] ;  /* 0x001008004d217984 */ /* 0x000ee20000000000 */
[----:B----4-:R-:W-:-:S03]  /*18c0*/  PRMT R10, R21, 0x7604, R10 ;  /* 0x00007604150a7816 */ /* 0x010fc6000000000a */
[----:B------:R-:W4:Y:S01]  /*18d0*/  LDS.U8 R37, [R77+0x1800] ;  /* 0x001800004d257984 */ /* 0x000f220000000000 */
[----:B--2---:R-:W-:-:S03]  /*18e0*/  PRMT R12, R25, 0x7604, R12 ;  /* 0x00007604190c7816 */ /* 0x004fc6000000000c */
[----:B------:R-:W2:Y:S01]  /*18f0*/  LDS.U8 R43, [R77+0x1808] ;  /* 0x001808004d2b7984 */ /* 0x000ea20000000000 */
[----:B0-----:R-:W-:-:S03]  /*1900*/  PRMT R14, R31, 0x7604, R14 ;  /* 0x000076041f0e7816 */ /* 0x001fc6000000000e */
[----:B------:R-:W0:Y:S01]  /*1910*/  LDS.U8 R47, [R77+0x2000] ;  /* 0x002000004d2f7984 */ /* 0x000e220000000000 */
[----:B-1----:R-:W-:-:S03]  /*1920*/  PRMT R20, R35, 0x7604, R20 ;  /* 0x0000760423147816 */ /* 0x002fc60000000014 */
[----:B------:R-:W1:Y:S01]  /*1930*/  LDS.U8 R53, [R77+0x2008] ;  /* 0x002008004d357984 */ /* 0x000e620000000000 */
[----:B------:R-:W-:-:S03]  /*1940*/  PRMT R22, R41, 0x7604, R22 ;  /* 0x0000760429167816 */ /* 0x000fc60000000016 */
        /* <DEDUP_REMOVED lines=11> */
[----:B---3--:R-:W-:-:S03]  /*1a00*/  PRMT R14, R33, 0x7054, R14 ;  /* 0x00007054210e7816 */ /* 0x008fc6000000000e */
[----:B------:R-:W3:Y:S01]  /*1a10*/  LDS.U8 R49, [R72+0x2000] ;  /* 0x0020000048317984 */ /* 0x000ee20000000000 */
[----:B----4-:R-:W-:-:S03]  /*1a20*/  PRMT R20, R37, 0x7054, R20 ;  /* 0x0000705425147816 */ /* 0x010fc60000000014 */
[----:B------:R-:W4:Y:S01]  /*1a30*/  LDS.U8 R67, [R72+0x2008] ;  /* 0x0020080048437984 */ /* 0x000f220000000000 */
[----:B--2---:R-:W-:Y:S02]  /*1a40*/  PRMT R22, R43, 0x7054, R22 ;  /* 0x000070542b167816 */ /* 0x004fe40000000016 */
[----:B0-----:R-:W-:Y:S02]  /*1a50*/  PRMT R26, R47, 0x7054, R26 ;  /* 0x000070542f1a7816 */ /* 0x001fe4000000001a */
[----:B-1----:R-:W-:Y:S02]  /*1a60*/  PRMT R28, R53, 0x7054, R28 ;  /* 0x00007054351c7816 */ /* 0x002fe4000000001c */
[----:B------:R-:W-:Y:S02]  /*1a70*/  PRMT R68, R15, 0x654, R8 ;  /* 0x000006540f447816 */ /* 0x000fe40000000008 */
[----:B------:R-:W-:Y:S02]  /*1a80*/  PRMT R69, R69, 0x654, R10 ;  /* 0x0000065445457816 */ /* 0x000fe4000000000a */
[----:B------:R-:W-:-:S02]  /*1a90*/  PRMT R70, R29, 0x654, R12 ;  /* 0x000006541d467816 */ /* 0x000fc4000000000c */
[----:B------:R-:W-:Y:S02]  /*1aa0*/  PRMT R71, R71, 0x654, R14 ;  /* 0x0000065447477816 */ /* 0x000fe4000000000e */
[----:B------:R-:W-:Y:S02]  /*1ab0*/  PRMT R64, R39, 0x654, R20 ;  /* 0x0000065427407816 */ /* 0x000fe40000000014 */
[----:B------:R-:W-:Y:S02]  /*1ac0*/  PRMT R65, R65, 0x654, R22 ;  /* 0x0000065441417816 */ /* 0x000fe40000000016 */
[----:B---3--:R-:W-:Y:S02]  /*1ad0*/  PRMT R66, R49, 0x654, R26 ;  /* 0x0000065431427816 */ /* 0x008fe4000000001a */
[----:B----4-:R-:W-:Y:S02]  /*1ae0*/  PRMT R67, R67, 0x654, R28 ;  /* 0x0000065443437816 */ /* 0x010fe4000000001c */
[----:B------:R-:W-:Y:S01]  /*1af0*/  R2UR UR4, R24 ;  /* 0x00000000180472ca */ /* 0x000fe200000e0000 */
[----:B------:R-:W-:Y:S01]  /*1b00*/  UMOV UR11, 0x40000040 ;  /* 0x40000040000b7882 */ /* 0x000fe20000000000 */
[----:B------:R-:W-:-:S11]  /*1b10*/  WARPGROUP.ARRIVE ;  /* 0x00000000000079c5 */ /* 0x000fd60000000000 */
[----:B------:R-:W-:-:S04]  /*1b20*/  USHF.R.U32.HI UR4, URZ, 0x4, UR4 ;  /* 0x000000043f047899 */ /* 0x000fc80008011604 */
[----:B------:R-:W-:-:S04]  /*1b30*/  ULOP3.LUT UR4, UR4, 0x3fff, URZ, 0xc0, !UPT ;  /* 0x00003fff04047892 */ /* 0x000fc8000f8ec03f */
[----:B------:R-:W-:-:S04]  /*1b40*/  ULOP3.LUT UR7, UR4, 0x10000, URZ, 0xfc, !UPT ;  /* 0x0001000004077892 */ /* 0x000fc8000f8efc3f */
[----:B------:R-:W-:-:S04]  /*1b50*/  ULEA UR4, UR39, UR7, 0x9 ;  /* 0x0000000727047291 */ /* 0x000fc8000f8e483f */
[----:B------:R-:W-:-:S03]  /*1b60*/  UIADD3 UR6, UR4, 0x2, URZ ;  /* 0x0000000204067890 */ /* 0x000fc6000fffe03f */
[----:B------:R-:W-:Y:S02]  /*1b70*/  UMOV UR10, UR4 ;  /* 0x00000004000a7c82 */ /* 0x000fe40008000000 */
[----:B------:R-:W-:Y:S01]  /*1b80*/  QGMMA.64x64x32.F32.E5M2.E5M2 R24, R68, gdesc[UR8], RZ, !UPT, gsb0 ;  /* 0x00e0000844187df3 */ /* 0x000fe2000c0038ff */
[----:B------:R-:W-:Y:S01]  /*1b90*/  UMOV UR11, 0x40000040 ;  /* 0x40000040000b7882 */ /* 0x000fe20000000000 */
[----:B------:R-:W-:Y:S01]  /*1ba0*/  UMOV UR10, UR6 ;  /* 0x00000006000a7c82 */ /* 0x000fe20008000000 */
[----:B------:R-:W-:Y:S02]  /*1bb0*/  UIADD3 UR6, UR4, 0x4, URZ ;  /* 0x0000000404067890 */ /* 0x000fe4000fffe03f */
[----:B------:R-:W-:Y:S01]  /*1bc0*/  UIADD3 UR4, UR4, 0x6, URZ ;  /* 0x0000000604047890 */ /* 0x000fe2000fffe03f */
[----:B------:R-:W-:Y:S02]  /*1bd0*/  WARPGROUP.DEPBAR.LE gsb0, 0x0 ;  /* 0x00008000000079c5 */ /* 0x000fe40000010000 */
[----:B------:R-:W-:-:S06]  /*1be0*/  WARPGROUP.ARRIVE ;  /* 0x00000000000079c5 */ /* 0x000fcc0000000000 */
[----:B------:R-:W-:Y:S01]  /*1bf0*/  QGMMA.64x64x32.F32.E5M2.E5M2 R24, R64, gdesc[UR8], R24, gsb0 ;  /* 0x00e0000840187df3 */ /* 0x000fe20008003818 */
[----:B------:R-:W-:Y:S01]  /*1c00*/  UMOV UR10, UR6 ;  /* 0x00000006000a7c82 */ /* 0x000fe20008000000 */
[----:B------:R-:W-:Y:S01]  /*1c10*/  UMOV UR11, 0x40000040 ;  /* 0x40000040000b7882 */ /* 0x000fe20000000000 */
[----:B------:R-:W-:Y:S02]  /*1c20*/  WARPGROUP.DEPBAR.LE gsb0, 0x0 ;  /* 0x00008000000079c5 */ /* 0x000fe40000010000 */
[----:B------:R-:W-:Y:S04]  /*1c30*/  LDS.U8 R12, [R9+0x3000] ;  /* 0x00300000090c7984 */ /* 0x000fe80000000000 */
[----:B------:R-:W0:Y:S04]  /*1c40*/  LDS.U8 R61, [R62+0x3000] ;  /* 0x003000003e3d7984 */ /* 0x000e280000000000 */
[----:B------:R-:W-:Y:S04]  /*1c50*/  LDS.U8 R8, [R9+0x2800] ;  /* 0x0028000009087984 */ /* 0x000fe80000000000 */
[----:B------:R-:W1:Y:S04]  /*1c60*/  LDS.U8 R11, [R62+0x2800] ;  /* 0x002800003e0b7984 */ /* 0x000e680000000000 */
[----:B------:R-:W-:Y:S04]  /*1c70*/  LDS.U8 R10, [R9+0x2808] ;  /* 0x00280800090a7984 */ /* 0x000fe80000000000 */
[----:B------:R-:W2:Y:S04]  /*1c80*/  LDS.U8 R21, [R62+0x2808] ;  /* 0x002808003e157984 */ /* 0x000ea80000000000 */
[----:B------:R-:W-:Y:S04]  /*1c90*/  LDS.U8 R14, [R9+0x3008] ;  /* 0x00300800090e7984 */ /* 0x000fe80000000000 */
[----:B------:R-:W3:Y:S04]  /*1ca0*/  LDS.U8 R69, [R62+0x3008] ;  /* 0x003008003e457984 */ /* 0x000ee80000000000 */
[----:B------:R-:W4:Y:S04]  /*1cb0*/  LDS.U8 R63, [R77+0x3000] ;  /* 0x003000004d3f7984 */ /* 0x000f280000000000 */
[----:B------:R-:W4:Y:S04]  /*1cc0*/  LDS.U8 R13, [R77+0x2800] ;  /* 0x002800004d0d7984 */ /* 0x000f280000000000 */
[----:B------:R-:W4:Y:S04]  /*1cd0*/  LDS.U8 R23, [R77+0x2808] ;  /* 0x002808004d177984 */ /* 0x000f280000000000 */
[----:B------:R-:W4:Y:S01]  /*1ce0*/  LDS.U8 R71, [R77+0x3008] ;  /* 0x003008004d477984 */ /* 0x000f220000000000 */
[----:B0-----:R-:W-:-:S03]  /*1cf0*/  PRMT R12, R61, 0x7604, R12 ;  /* 0x000076043d0c7816 */ /* 0x001fc6000000000c */
[----:B------:R-:W0:Y:S04]  /*1d00*/  LDS.U8 R67, [R72+0x3000] ;  /* 0x0030000048437984 */ /* 0x000e280000000000 */
[----:B------:R-:W0:Y:S01]  /*1d10*/  LDS.U8 R15, [R72+0x2800] ;  /* 0x00280000480f7984 */ /* 0x000e220000000000 */
[----:B-1----:R-:W-:-:S03]  /*1d20*/  PRMT R8, R11, 0x7604, R8 ;  /* 0x000076040b087816 */ /* 0x002fc60000000008 */
[----:B------:R-:W1:Y:S04]  /*1d30*/  LDS.U8 R65, [R72+0x2808] ;  /* 0x0028080048417984 */ /* 0x000e680000000000 */
[----:B------:R-:W1:Y:S01]  /*1d40*/  LDS.U8 R73, [R72+0x3008] ;  /* 0x0030080048497984 */ /* 0x000e620000000000 */
[----:B--2---:R-:W-:Y:S02]  /*1d50*/  PRMT R10, R21, 0x7604, R10 ;  /* 0x00007604150a7816 */ /* 0x004fe4000000000a */
[----:B---3--:R-:W-:Y:S02]  /*1d60*/  PRMT R14, R69, 0x7604, R14 ;  /* 0x00007604450e7816 */ /* 0x008fe4000000000e */
[----:B----4-:R-:W-:Y:S02]  /*1d70*/  PRMT R12, R63, 0x7054, R12 ;  /* 0x000070543f0c7816 */ /* 0x010fe4000000000c */
[----:B------:R-:W-:-:S02]  /*1d80*/  PRMT R8, R13, 0x7054, R8 ;  /* 0x000070540d087816 */ /* 0x000fc40000000008 */
[----:B------:R-:W-:Y:S02]  /*1d90*/  PRMT R10, R23, 0x7054, R10 ;  /* 0x00007054170a7816 */ /* 0x000fe4000000000a */
[----:B------:R-:W-:Y:S02]  /*1da0*/  PRMT R14, R71, 0x7054, R14 ;  /* 0x00007054470e7816 */ /* 0x000fe4000000000e */
[----:B0-----:R-:W-:Y:S02]  /*1db0*/  PRMT R66, R67, 0x654, R12 ;  /* 0x0000065443427816 */ /* 0x001fe4000000000c */
[----:B------:R-:W-:Y:S02]  /*1dc0*/  PRMT R64, R15, 0x654, R8 ;  /* 0x000006540f407816 */ /* 0x000fe40000000008 */
[----:B-1----:R-:W-:Y:S02]  /*1dd0*/  PRMT R65, R65, 0x654, R10 ;  /* 0x0000065441417816 */ /* 0x002fe4000000000a */
[----:B------:R-:W-:-:S04]  /*1de0*/  PRMT R67, R73, 0x654, R14 ;  /* 0x0000065449437816 */ /* 0x000fc8000000000e */
        /* <DEDUP_REMOVED lines=10> */
[----:B------:R-:W-:Y:S04]  /*1e90*/  LDS.U8 R14, [R9+0x4008] ;  /* 0x00400800090e7984 */ /* 0x000fe80000000000 */
[----:B------:R-:W2:Y:S04]  /*1ea0*/  LDS.U8 R21, [R62+0x3808] ;  /* 0x003808003e157984 */ /* 0x000ea80000000000 */
        /* <DEDUP_REMOVED lines=22> */
[----:B------:R-:W-:Y:S03]  /*2010*/  QGMMA.64x64x32.F32.E5M2.E5M2 R24, R64, gdesc[UR8], R24, gsb0 ;  /* 0x00e0000840187df3 */ /* 0x000fe60008003818 */
[----:B------:R-:W-:Y:S02]  /*2020*/  WARPGROUP.DEPBAR.LE gsb0, 0x0 ;  /* 0x00008000000079c5 */ /* 0x000fe40000010000 */
[----:B------:R-:W-:Y:S05]  /*2030*/  @!P2 BRA `(.L_x_23) ;  /* 0x00000014009ca947 */ /* 0x000fea0003800000 */
[----:B------:R-:W-:Y:S05]  /*2040*/  @!P0 BRA `(.L_x_24) ;  /* 0x0000000000048947 */ /* 0x000fea0003800000 */
[----:B------:R-:W-:Y:S01]  /*2050*/  BPT.TRAP 0x1 ;  /* 0x000000040000795c */ /* 0x000fe20000300000 */
.L_x_24:
[----:B------:R-:W-:-:S05]  /*2060*/  IMAD.SHL.U32 R74, R3, 0x4000, RZ ;  /* 0x00004000034a7824 */ /* 0x000fca00078e00ff */
[----:B------:R-:W-:-:S05]  /*2070*/  LOP3.LUT R9, R74, R5, RZ, 0xfc, !PT ;  /* 0x000000054a097212 */ /* 0x000fca00078efcff */
[----:B------:R-:W-:Y:S01]  /*2080*/  IMAD.IADD R9, R0, 0x1, R9 ;  /* 0x0000000100097824 */ /* 0x000fe200078e0209 */
[----:B------:R-:W-:Y:S06]  /*2090*/  @P1 BRA `(.L_x_25) ;  /* 0x0000000000081947 */ /* 0x000fec0003800000 */
[----:B------:R-:W0:Y:S02]  /*20a0*/  SYNCS.PHASECHK.TRANS64.TRYWAIT P1, [R7+URZ], R76 ;  /* 0x0000004c070075a7 */ /* 0x000e24000802017f */
[----:B0-----:R-:W-:Y:S05]  /*20b0*/  @!P1 BRA `(.L_x_26) ;  /* 0x0000006000b89947 */ /* 0x001fea0003800000 */
.L_x_25:
[--C-:B------:R-:W-:Y:S01]  /*20c0*/  IMAD.IADD R21, R4, 0x1, R9.reuse ;  /* 0x0000000104157824 */ /* 0x100fe200078e0209 */
[----:B0-----:R-:W-:Y:S01]  /*20d0*/  LDS.U8 R7, [R9+0x800] ;  /* 0x0008000009077984 */ /* 0x001fe20000000000 */
[----:B------:R-:W-:-:S03]  /*20e0*/  IMAD.IADD R23, R6, 0x1, R9 ;  /* 0x0000000106177824 */ /* 0x000fc600078e0209 */
[----:B------:R-:W0:Y:S01]  /*20f0*/  LDS.U8 R8, [R21+0x800] ;  /* 0x0008000015087984 */ /* 0x000e220000000000 */
[----:B------:R-:W-:-:S03]  /*2100*/  IMAD.IADD R61, R4, 0x1, R23 ;  /* 0x00000001043d7824 */ /* 0x000fc600078e0217 */
[----:B------:R-:W-:Y:S04]  /*2110*/  LDS.U8 R11, [R9+0x808] ;  /* 0x00080800090b7984 */ /* 0x000fe80000000000 */
[----:B------:R-:W-:Y:S04]  /*2120*/  LDS.U8 R13, [R9+0x1000] ;  /* 0x00100000090d7984 */ /* 0x000fe80000000000 */
[----:B------:R1:W-:Y:S04]  /*2130*/  LDS.U8 R15, [R9+0x1008] ;  /* 0x00100800090f7984 */ /* 0x0003e80000000000 */
[----:B------:R-:W2:Y:S04]  /*2140*/  LDS.U8 R14, [R21+0x808] ;  /* 0x00080800150e7984 */ /* 0x000ea80000000000 */
[----:B------:R-:W3:Y:S01]  /*2150*/  LDS.U8 R62, [R21+0x1000] ;  /* 0x00100000153e7984 */ /* 0x000ee20000000000 */
[----:B-1----:R-:W1:Y:S03]  /*2160*/  LDC R9, c[0x0][0x28c] ;  /* 0x0000a300ff097b82 */ /* 0x002e660000000800 */
[----:B------:R-:W4:Y:S04]  /*2170*/  LDS.U8 R68, [R21+0x1008] ;  /* 0x0010080015447984 */ /* 0x000f280000000000 */
[----:B------:R-:W4:Y:S04]  /*2180*/  LDS.U8 R10, [R23+0x800] ;  /* 0x00080000170a7984 */ /* 0x000f280000000000 */
[----:B------:R-:W4:Y:S04]  /*2190*/  LDS.U8 R20, [R23+0x808] ;  /* 0x0008080017147984 */ /* 0x000f280000000000 */
[----:B------:R-:W4:Y:S04]  /*21a0*/  LDS.U8 R64, [R23+0x1000] ;  /* 0x0010000017407984 */ /* 0x000f280000000000 */
[----:B------:R-:W4:Y:S01]  /*21b0*/  LDS.U8 R70, [R23+0x1008] ;  /* 0x0010080017467984 */ /* 0x000f220000000000 */
[----:B0-----:R-:W-:-:S03]  /*21c0*/  PRMT R7, R8, 0x7604, R7 ;  /* 0x0000760408077816 */ /* 0x001fc60000000007 */
[----:B------:R-:W0:Y:S01]  /*21d0*/  LDS.U8 R12, [R61+0x800] ;  /* 0x000800003d0c7984 */ /* 0x000e220000000000 */
[----:B-1----:R-:W-:-:S03]  /*21e0*/  ISETP.GE.AND P1, PT, R9, 0x101, PT ;  /* 0x000001010900780c */ /* 0x002fc60003f26270 */
[----:B------:R-:W1:Y:S04]  /*21f0*/  LDS.U8 R22, [R61+0x808] ;  /* 0x000808003d167984 */ /* 0x000e680000000000 */
[----:B------:R-:W1:Y:S04]  /*2200*/  LDS.U8 R66, [R61+0x1000] ;  /* 0x001000003d427984 */ /* 0x000e680000000000 */
[----:B------:R-:W1:Y:S01]  /*2210*/  LDS.U8 R72, [R61+0x1008] ;  /* 0x001008003d487984 */ /* 0x000e620000000000 */
[----:B--2---:R-:W-:Y:S02]  /*2220*/  PRMT R11, R14, 0x7604, R11 ;  /* 0x000076040e0b7816 */ /* 0x004fe4000000000b */
[----:B---3--:R-:W-:-:S02]  /*2230*/  PRMT R13, R62, 0x7604, R13 ;  /* 0x000076043e0d7816 */ /* 0x008fc4000000000d */
[----:B----4-:R-:W-:Y:S02]  /*2240*/  PRMT R15, R68, 0x7604, R15 ;  /* 0x00007604440f7816 */ /* 0x010fe4000000000f */
[----:B------:R-:W-:Y:S02]  /*2250*/  PRMT R7, R10, 0x7054, R7 ;  /* 0x000070540a077816 */ /* 0x000fe40000000007 */
[----:B------:R-:W-:Y:S02]  /*2260*/  PRMT R11, R20, 0x7054, R11 ;  /* 0x00007054140b7816 */ /* 0x000fe4000000000b */
[----:B------:R-:W-:Y:S02]  /*2270*/  PRMT R13, R64, 0x7054, R13 ;  /* 0x00007054400d7816 */ /* 0x000fe4000000000d */
[----:B------:R-:W-:Y:S02]  /*2280*/  PRMT R15, R70, 0x7054, R15 ;  /* 0x00007054460f7816 */ /* 0x000fe4000000000f */
[----:B0-----:R-:W-:Y:S01]  /*2290*/  PRMT R68, R12, 0x654, R7 ;  /* 0x000006540c447816 */ /* 0x001fe20000000007 */
[----:B------:R-:W-:Y:S01]  /*22a0*/  IMAD.U32 R7, RZ, RZ, UR39 ;  /* 0x00000027ff077e24 */ /* 0x000fe2000f8e00ff */
[----:B-1----:R-:W-:-:S02]  /*22b0*/  PRMT R69, R22, 0x654, R11 ;  /* 0x0000065416457816 */ /* 0x002fc4000000000b */
[----:B------:R-:W-:Y:S02]  /*22c0*/  PRMT R70, R66, 0x654, R13 ;  /* 0x0000065442467816 */ /* 0x000fe4000000000d */
[----:B------:R-:W-:Y:S01]  /*22d0*/  PRMT R71, R72, 0x654, R15 ;  /* 0x0000065448477816 */ /* 0x000fe2000000000f */
[----:B------:R-:W-:Y:S06]  /*22e0*/  @!P1 BRA `(.L_x_27) ;  /* 0x0000000800fc9947 */ /* 0x000fec0003800000 */
[----:B------:R-:W-:Y:S01]  /*22f0*/  R2UR UR4, R3 ;  /* 0x00000000030472ca */ /* 0x000fe200000e0000 */
[----:B------:R-:W-:Y:S01]  /*2300*/  UIADD3 UR5, UR40, -0x1, URZ ;  /* 0xffffffff28057890 */ /* 0x000fe2000fffe03f */
[----:B------:R-:W-:-:S05]  /*2310*/  IMAD.U32 R7, RZ, RZ, UR39 ;  /* 0x00000027ff077e24 */ /* 0x000fca000f8e00ff */
[----:B------:R-:W-:-:S08]  /*2320*/  IMAD.U32 R8, RZ, RZ, UR5 ;  /* 0x00000005ff087e24 */ /* 0x000fd0000f8e00ff */
.L_x_35:
[----:B------:R-:W-:-:S04]  /*2330*/  UIADD3 UR5, UR4, 0x1, URZ ;  /* 0x0000000104057890 */ /* 0x000fc8000fffe03f */
[----:B------:R-:W-:-:S04]  /*2340*/  UISETP.NE.AND UP0, UPT, UR5, 0x9, UPT ;  /* 0x000000090500788c */ /* 0x000fc8000bf05270 */
[----:B------:R-:W-:Y:S02]  /*2350*/  USEL UR6, URZ, 0x1, UP0 ;  /* 0x000000013f067887 */ /* 0x000fe40008000000 */
[----:B------:R-:W-:-:S04]  /*2360*/  USEL UR5, UR5, URZ, UP0 ;  /* 0x0000003f05057287 */ /* 0x000fc80008000000 */
[----:B------:R-:W-:Y:S02]  /*2370*/  LOP3.LUT R75, R75, UR6, RZ, 0x3c, !PT ;  /* 0x000000064b4b7c12 */ /* 0x000fe4000f8e3cff */
[----:B------:R-:W-:Y:S01]  /*2380*/  IMAD.U32 R3, RZ, RZ, UR5 ;  /* 0x00000005ff037e24 */ /* 0x000fe2000f8e00ff */
[----:B------:R-:W-:Y:S06]  /*2390*/  @!P0 BRA `(.L_x_28) ;  /* 0x0000000000048947 */ /* 0x000fec0003800000 */
[----:B------:R-:W-:Y:S01]  /*23a0*/  BPT.TRAP 0x1 ;  /* 0x000000040000795c */ /* 0x000fe20000300000 */
.L_x_28:
[----:B------:R-:W0:Y:S01]  /*23b0*/  S2UR UR6, SR_CgaCtaId ;  /* 0x00000000000679c3 */ /* 0x000e220000008800 */
[----:B------:R-:W-:Y:S01]  /*23c0*/  UMOV UR5, 0x400 ;  /* 0x0000040000057882 */ /* 0x000fe20000000000 */
[----:B------:R-:W-:Y:S01]  /*23d0*/  SHF.L.U32 R76, R75, 0x1f, RZ ;  /* 0x0000001f4b4c7819 */ /* 0x000fe200000006ff */
[----:B------:R-:W-:Y:S01]  /*23e0*/  UMOV UR11, 0x40000040 ;  /* 0x40000040000b7882 */ /* 0x000fe20000000000 */
[----:B------:R-:W-:-:S06]  /*23f0*/  USHF.L.U32 UR8, UR4, 0xe, URZ ;  /* 0x0000000e04087899 */ /* 0x000fcc000800063f */
[----:B------:R-:W-:Y:S01]  /*2400*/  LOP3.LUT R9, R5, UR8, RZ, 0xfc, !PT ;  /* 0x0000000805097c12 */ /* 0x000fe2000f8efcff */
[----:B0-----:R-:W-:Y:S02]  /*2410*/  ULEA UR5, UR6, UR5, 0x18 ;  /* 0x0000000506057291 */ /* 0x001fe4000f8ec03f */
[----:B------:R-:W-:-:S04]  /*2420*/  ULEA UR6, UR4, UR7, 0x9 ;  /* 0x0000000704067291 */ /* 0x000fc8000f8e483f */
[----:B------:R-:W-:Y:S01]  /*2430*/  IMAD.U32 R0, RZ, RZ, UR5 ;  /* 0x00000005ff007e24 */ /* 0x000fe2000f8e00ff */
[----:B------:R-:W-:Y:S02]  /*2440*/  UIADD3 UR4, UR6, 0x2, URZ ;  /* 0x0000000206047890 */ /* 0x000fe4000fffe03f */
[----:B------:R-:W-:Y:S01]  /*2450*/  UMOV UR10, UR6 ;  /* 0x00000006000a7c82 */ /* 0x000fe20008000000 */
[----:B------:R-:W-:Y:S02]  /*2460*/  IMAD R23, R3, 0x8, R0 ;  /* 0x0000000803177824 */ /* 0x000fe400078e0200 */
[----:B------:R-:W-:Y:S02]  /*2470*/  IMAD.IADD R61, R0, 0x1, R9 ;  /* 0x00000001003d7824 */ /* 0x000fe400078e0209 */
[----:B------:R0:W1:Y:S01]  /*2480*/  SYNCS.PHASECHK.TRANS64.TRYWAIT P1, [R23+URZ], R76 ;  /* 0x0000004c170075a7 */ /* 0x000062000802017f */
[----:B------:R-:W-:Y:S01]  /*2490*/  WARPGROUP.ARRIVE ;  /* 0x00000000000079c5 */ /* 0x000fe20000000000 */
[----:B------:R-:W-:-:S05]  /*24a0*/  IMAD.IADD R63, R4, 0x1, R61 ;  /* 0x00000001043f7824 */ /* 0x000fca00078e023d */
[----:B------:R-:W-:Y:S01]  /*24b0*/  QGMMA.64x64x32.F32.E5M2.E5M2 R24, R68, gdesc[UR8], R24, gsb0 ;  /* 0x00e0000844187df3 */ /* 0x000fe20008003818 */
[----:B------:R-:W-:Y:S01]  /*24c0*/  UMOV UR10, UR4 ;  /* 0x00000004000a7c82 */ /* 0x000fe20008000000 */
[----:B------:R-:W-:Y:S01]  /*24d0*/  UMOV UR11, 0x40000040 ;  /* 0x40000040000b7882 */ /* 0x000fe20000000000 */
[----:B------:R-:W-:Y:S02]  /*24e0*/  WARPGROUP.DEPBAR.LE gsb0, 0x0 ;  /* 0x00008000000079c5 */ /* 0x000fe40000010000 */
[----:B------:R-:W-:Y:S01]  /*24f0*/  IMAD.IADD R69, R6, 0x1, R61 ;  /* 0x0000000106457824 */ /* 0x000fe200078e023d */
[----:B------:R-:W-:Y:S03]  /*2500*/  LDS.U8 R9, [R61+0x1800] ;  /* 0x001800003d097984 */ /* 0x000fe60000000000 */
[----:B------:R-:W-:Y:S01]  /*2510*/  IMAD.IADD R71, R4, 0x1, R69 ;  /* 0x0000000104477824 */ /* 0x000fe200078e0245 */
[----:B------:R-:W2:Y:S04]  /*2520*/  LDS.U8 R10, [R63+0x1800] ;  /* 0x001800003f0a7984 */ /* 0x000ea80000000000 */
[----:B------:R-:W-:Y:S04]  /*2530*/  LDS.U8 R11, [R61+0x1808] ;  /* 0x001808003d0b7984 */ /* 0x000fe80000000000 */
[----:B------:R-:W3:Y:S04]  /*2540*/  LDS.U8 R14, [R63+0x1808] ;  /* 0x001808003f0e7984 */ /* 0x000ee80000000000 */
[----:B------:R-:W-:Y:S04]  /*2550*/  LDS.U8 R13, [R61+0x2000] ;  /* 0x002000003d0d7984 */ /* 0x000fe80000000000 */
[----:B------:R-:W4:Y:S04]  /*2560*/  LDS.U8 R62, [R63+0x2000] ;  /* 0x002000003f3e7984 */ /* 0x000f280000000000 */
[----:B------:R-:W-:Y:S04]  /*2570*/  LDS.U8 R21, [R61+0x2008] ;  /* 0x002008003d157984 */ /* 0x000fe80000000000 */
[----:B------:R-:W0:Y:S04]  /*2580*/  LDS.U8 R68, [R63+0x2008] ;  /* 0x002008003f447984 */ /* 0x000e280000000000 */
[----:B------:R-:W1:Y:S04]  /*2590*/  LDS.U8 R12, [R69+0x1800] ;  /* 0x00180000450c7984 */ /* 0x000e680000000000 */
[----:B------:R-:W1:Y:S04]  /*25a0*/  LDS.U8 R20, [R69+0x1808] ;  /* 0x0018080045147984 */ /* 0x000e680000000000 */
[----:B------:R-:W1:Y:S04]  /*25b0*/  LDS.U8 R66, [R69+0x2000] ;  /* 0x0020000045427984 */ /* 0x000e680000000000 */
[----:B------:R-:W1:Y:S01]  /*25c0*/  LDS.U8 R70, [R69+0x2008] ;  /* 0x0020080045467984 */ /* 0x000e620000000000 */
[----:B--2---:R-:W-:-:S03]  /*25d0*/  PRMT R9, R10, 0x7604, R9 ;  /* 0x000076040a097816 */ /* 0x004fc60000000009 */
[----:B------:R-:W2:Y:S04]  /*25e0*/  LDS.U8 R64, [R71+0x1800] ;  /* 0x0018000047407984 */ /* 0x000ea80000000000 */
[----:B------:R-:W2:Y:S01]  /*25f0*/  LDS.U8 R22, [R71+0x1808] ;  /* 0x0018080047167984 */ /* 0x000ea20000000000 */
[----:B---3--:R-:W-:-:S03]  /*2600*/  PRMT R11, R14, 0x7604, R11 ;  /* 0x000076040e0b7816 */ /* 0x008fc6000000000b */
[----:B------:R-:W3:Y:S04]  /*2610*/  LDS.U8 R15, [R71+0x2000] ;  /* 0x00200000470f7984 */ /* 0x000ee80000000000 */
[----:B------:R-:W3:Y:S01]  /*2620*/  LDS.U8 R72, [R71+0x2008] ;  /* 0x0020080047487984 */ /* 0x000ee20000000000 */
[----:B----4-:R-:W-:Y:S02]  /*2630*/  PRMT R13, R62, 0x7604, R13 ;  /* 0x000076043e0d7816 */ /* 0x010fe4000000000d */
[----:B0-----:R-:W-:Y:S02]  /*2640*/  PRMT R21, R68, 0x7604, R21 ;  /* 0x0000760444157816 */ /* 0x001fe40000000015 */
[----:B-1----:R-:W-:Y:S02]  /*2650*/  PRMT R9, R12, 0x7054, R9 ;  /* 0x000070540c097816 */ /* 0x002fe40000000009 */
[----:B------:R-:W-:-:S02]  /*2660*/  PRMT R11, R20, 0x7054, R11 ;  /* 0x00007054140b7816 */ /* 0x000fc4000000000b */
[----:B------:R-:W-:Y:S02]  /*2670*/  PRMT R66, R66, 0x7054, R13 ;  /* 0x0000705442427816 */ /* 0x000fe4000000000d */
[----:B------:R-:W-:Y:S02]  /*2680*/  PRMT R21, R70, 0x7054, R21 ;  /* 0x0000705446157816 */ /* 0x000fe40000000015 */
[----:B--2---:R-:W-:Y:S02]  /*2690*/  PRMT R64, R64, 0x654, R9 ;  /* 0x0000065440407816 */ /* 0x004fe40000000009 */
[----:B------:R-:W-:Y:S02]  /*26a0*/  PRMT R65, R22, 0x654, R11 ;  /* 0x0000065416417816 */ /* 0x000fe4000000000b */
[----:B---3--:R-:W-:Y:S02]  /*26b0*/  PRMT R66, R15, 0x654, R66 ;  /* 0x000006540f427816 */ /* 0x008fe40000000042 */
[----:B------:R-:W-:-:S04]  /*26c0*/  PRMT R67, R72, 0x654, R21 ;  /* 0x0000065448437816 */ /* 0x000fc80000000015 */
[----:B------:R-:W-:-:S06]  /*26d0*/  WARPGROUP.ARRIVE ;  /* 0x00000000000079c5 */ /* 0x000fcc0000000000 */
[----:B------:R-:W-:Y:S03]  /*26e0*/  QGMMA.64x64x32.F32.E5M2.E5M2 R24, R64, gdesc[UR8], R24, gsb0 ;  /* 0x00e0000840187df3 */ /* 0x000fe60008003818 */
        /* <DEDUP_REMOVED lines=28> */
[----:B------:R-:W-:Y:S01]  /*28b0*/  PRMT R67, R72, 0x654, R21 ;  /* 0x0000065448437816 */ /* 0x000fe20000000015 */
[----:B------:R-:W-:Y:S06]  /*28c0*/  @!P0 BRA `(.L_x_29) ;  /* 0x0000000000048947 */ /* 0x000fec0003800000 */
[----:B------:R-:W-:Y:S01]  /*28d0*/  BPT.TRAP 0x1 ;  /* 0x000000040000795c */ /* 0x000fe20000300000 */
.L_x_29:
[----:B------:R-:W-:Y:S01]  /*28e0*/  IMAD R9, R7, 0x8, R0 ;  /* 0x0000000807097824 */ /* 0x000fe200078e0200 */
[----:B------:R-:W-:-:S03]  /*28f0*/  ISETP.GT.U32.AND P2, PT, R19, 0x1, PT ;  /* 0x000000011300780c */ /* 0x000fc60003f44070 */
[----:B------:R-:W-:-:S05]  /*2900*/  VIADD R9, R9, 0x48 ;  /* 0x0000004809097836 */ /* 0x000fca0000000000 */
[----:B------:R-:W-:-:S04]  /*2910*/  PRMT R9, RZ, 0x654, R9 ;  /* 0x00000654ff097816 */ /* 0x000fc80000000009 */
[----:B------:R0:W-:Y:S01]  /*2920*/  SYNCS.ARRIVE.TRANS64.RED.A1T0 RZ, [R9+URZ], RZ ;  /* 0x000000ff09ff79a7 */ /* 0x0001e2000810043f */
[----:B------:R-:W-:Y:S05]  /*2930*/  @P2 BRA `(.L_x_30) ;  /* 0x0000000000042947 */ /* 0x000fea0003800000 */
[----:B------:R-:W-:Y:S01]  /*2940*/  BPT.TRAP 0x1 ;  /* 0x000000040000795c */ /* 0x000fe20000300000 */
.L_x_30:
[----:B------:R-:W-:Y:S01]  /*2950*/  UIADD3 UR4, UR6, 0x4, URZ ;  /* 0x0000000406047890 */ /* 0x000fe2000fffe03f */
[----:B------:R-:W-:Y:S01]  /*2960*/  WARPGROUP.ARRIVE ;  /* 0x00000000000079c5 */ /* 0x000fe20000000000 */
[----:B------:R-:W-:Y:S01]  /*2970*/  UMOV UR11, 0x40000040 ;  /* 0x40000040000b7882 */ /* 0x000fe20000000000 */
[----:B------:R-:W-:-:S04]  /*2980*/  VIADD R7, R7, 0x1 ;  /* 0x0000000107077836 */ /* 0x000fc80000000000 */
[----:B------:R-:W-:Y:S01]  /*2990*/  UMOV UR10, UR4 ;  /* 0x00000004000a7c82 */ /* 0x000fe20008000000 */
[C---:B------:R-:W-:Y:S01]  /*29a0*/  ISETP.NE.AND P2, PT, R7.reuse, 0x9, PT ;  /* 0x000000090700780c */ /* 0x040fe20003f45270 */
[----:B------:R-:W-:Y:S03]  /*29b0*/  QGMMA.64x64x32.F32.E5M2.E5M2 R24, R64, gdesc[UR8], R24, gsb0 ;  /* 0x00e0000840187df3 */ /* 0x000fe60008003818 */
[----:B------:R-:W-:Y:S01]  /*29c0*/  SEL R7, R7, RZ, P2 ;  /* 0x000000ff07077207 */ /* 0x000fe20001000000 */
[----:B------:R-:W-:Y:S02]  /*29d0*/  WARPGROUP.DEPBAR.LE gsb0, 0x0 ;  /* 0x00008000000079c5 */ /* 0x000fe40000010000 */
[----:B0-----:R-:W-:Y:S04]  /*29e0*/  LDS.U8 R9, [R61+0x3800] ;  /* 0x003800003d097984 */ /* 0x001fe80000000000 */
        /* <DEDUP_REMOVED lines=29> */
.L_x_31:
[----:B------:R-:W-:Y:S01]  /*2bc0*/  IMAD.SHL.U32 R74, R3, 0x4000, RZ ;  /* 0x00004000034a7824 */ /* 0x000fe200078e00ff */
[----:B------:R-:W-:Y:S04]  /*2bd0*/  BSSY B0, `(.L_x_32) ;  /* 0x0000006000007945 */ /* 0x000fe80003800000 */
[----:B------:R-:W-:-:S05]  /*2be0*/  LOP3.LUT R9, R74, R5, RZ, 0xfc, !PT ;  /* 0x000000054a097212 */ /* 0x000fca00078efcff */
[----:B------:R-:W-:Y:S01]  /*2bf0*/  IMAD.IADD R15, R0, 0x1, R9 ;  /* 0x00000001000f7824 */ /* 0x000fe200078e0209 */
[----:B------:R-:W-:Y:S06]  /*2c00*/  @P1 BRA `(.L_x_33) ;  /* 0x0000000000081947 */ /* 0x000fec0003800000 */
[----:B------:R-:W0:Y:S02]  /*2c10*/  SYNCS.PHASECHK.TRANS64.TRYWAIT P1, [R23+URZ], R76 ;  /* 0x0000004c170075a7 */ /* 0x000e24000802017f */
[----:B0-----:R-:W-:Y:S05]  /*2c20*/  @!P1 BRA `(.L_x_34) ;  /* 0x0000005400f09947 */ /* 0x001fea0003800000 */
.L_x_33:
[----:B------:R-:W-:Y:S05]  /*2c30*/  BSYNC B0 ;  /* 0x0000000000007941 */ /* 0x000fea0003800000 */
.L_x_32:
[--C-:B0-----:R-:W-:Y:S01]  /*2c40*/  IMAD.IADD R23, R4, 0x1, R15.reuse ;  /* 0x0000000104177824 */ /* 0x101fe200078e020f */
[----:B------:R-:W-:Y:S01]  /*2c50*/  LDS.U8 R9, [R15+0x800] ;  /* 0x000800000f097984 */ /* 0x000fe20000000000 */
[----:B------:R-:W-:Y:S01]  /*2c60*/  IMAD.IADD R61, R6, 0x1, R15 ;  /* 0x00000001063d7824 */ /* 0x000fe200078e020f */
[----:B------:R-:W-:Y:S05]  /*2c70*/  WARPSYNC.ALL ;  /* 0x0000000000007948 */ /* 0x000fea0003800000 */
[----:B------:R-:W-:Y:S01]  /*2c80*/  LDS.U8 R11, [R15+0x808] ;  /* 0x000808000f0b7984 */ /* 0x000fe20000000000 */
[----:B------:R-:W-:-:S03]  /*2c90*/  IMAD.IADD R63, R4, 0x1, R61 ;  /* 0x00000001043f7824 */ /* 0x000fc600078e023d */
[----:B------:R-:W-:Y:S04]  /*2ca0*/  LDS.U8 R13, [R15+0x1000] ;  /* 0x001000000f0d7984 */ /* 0x000fe80000000000 */
[----:B------:R-:W-:Y:S04]  /*2cb0*/  LDS.U8 R21, [R15+0x1008] ;  /* 0x001008000f157984 */ /* 0x000fe80000000000 */
[----:B------:R-:W0:Y:S04]  /*2cc0*/  LDS.U8 R10, [R23+0x800] ;  /* 0x00080000170a7984 */ /* 0x000e280000000000 */
[----:B------:R-:W1:Y:S04]  /*2cd0*/  LDS.U8 R14, [R23+0x808] ;  /* 0x00080800170e7984 */ /* 0x000e680000000000 */
[----:B------:R-:W2:Y:S04]  /*2ce0*/  LDS.U8 R62, [R23+0x1000] ;  /* 0x00100000173e7984 */ /* 0x000ea80000000000 */
[----:B------:R-:W3:Y:S04]  /*2cf0*/  LDS.U8 R72, [R23+0x1008] ;  /* 0x0010080017487984 */ /* 0x000ee80000000000 */
[----:B------:R-:W4:Y:S04]  /*2d00*/  LDS.U8 R12, [R61+0x800] ;  /* 0x000800003d0c7984 */ /* 0x000f280000000000 */
[----:B------:R-:W4:Y:S04]  /*2d10*/  LDS.U8 R20, [R61+0x808] ;  /* 0x000808003d147984 */ /* 0x000f280000000000 */
[----:B------:R-:W4:Y:S04]  /*2d20*/  LDS.U8 R70, [R61+0x1000] ;  /* 0x001000003d467984 */ /* 0x000f280000000000 */
[----:B------:R-:W4:Y:S04]  /*2d30*/  LDS.U8 R76, [R61+0x1008] ;  /* 0x001008003d4c7984 */ /* 0x000f280000000000 */
[----:B------:R-:W4:Y:S04]  /*2d40*/  LDS.U8 R68, [R63+0x800] ;  /* 0x000800003f447984 */ /* 0x000f280000000000 */
[----:B------:R-:W4:Y:S04]  /*2d50*/  LDS.U8 R22, [R63+0x808] ;  /* 0x000808003f167984 */ /* 0x000f280000000000 */
[----:B------:R-:W4:Y:S01]  /*2d60*/  LDS.U8 R15, [R63+0x1000] ;  /* 0x001000003f0f7984 */ /* 0x000f220000000000 */
[----:B0-----:R-:W-:-:S03]  /*2d70*/  PRMT R9, R10, 0x7604, R9 ;  /* 0x000076040a097816 */ /* 0x001fc60000000009 */
[----:B------:R-:W0:Y:S01]  /*2d80*/  LDS.U8 R78, [R63+0x1008] ;  /* 0x001008003f4e7984 */ /* 0x000e220000000000 */
[----:B-1----:R-:W-:Y:S02]  /*2d90*/  PRMT R11, R14, 0x7604, R11 ;  /* 0x000076040e0b7816 */ /* 0x002fe4000000000b */
[----:B--2---:R-:W-:Y:S02]  /*2da0*/  PRMT R13, R62, 0x7604, R13 ;  /* 0x000076043e0d7816 */ /* 0x004fe4000000000d */
[----:B---3--:R-:W-:Y:S02]  /*2db0*/  PRMT R21, R72, 0x7604, R21 ;  /* 0x0000760448157816 */ /* 0x008fe40000000015 */
[----:B----4-:R-:W-:Y:S02]  /*2dc0*/  PRMT R9, R12, 0x7054, R9 ;  /* 0x000070540c097816 */ /* 0x010fe40000000009 */
[----:B------:R-:W-:Y:S02]  /*2dd0*/  PRMT R11, R20, 0x7054, R11 ;  /* 0x00007054140b7816 */ /* 0x000fe4000000000b */
[----:B------:R-:W-:-:S02]  /*2de0*/  PRMT R70, R70, 0x7054, R13 ;  /* 0x0000705446467816 */ /* 0x000fc4000000000d */
[----:B------:R-:W-:Y:S02]  /*2df0*/  PRMT R21, R76, 0x7054, R21 ;  /* 0x000070544c157816 */ /* 0x000fe40000000015 */
[----:B------:R-:W-:Y:S02]  /*2e00*/  PRMT R68, R68, 0x654, R9 ;  /* 0x0000065444447816 */ /* 0x000fe40000000009 */
[----:B------:R-:W-:Y:S02]  /*2e10*/  PRMT R69, R22, 0x654, R11 ;  /* 0x0000065416457816 */ /* 0x000fe4000000000b */
[----:B------:R-:W-:Y:S02]  /*2e20*/  PRMT R70, R15, 0x654, R70 ;  /* 0x000006540f467816 */ /* 0x000fe40000000046 */
[----:B0-----:R-:W-:Y:S01]  /*2e30*/  PRMT R71, R78, 0x654, R21 ;  /* 0x000006544e477816 */ /* 0x001fe20000000015 */
[----:B------:R-:W-:Y:S01]  /*2e40*/  UIADD3 UR4, UR6, 0x6, URZ ;  /* 0x0000000606047890 */ /* 0x000fe2000fffe03f */
[----:B------:R-:W-:Y:S01]  /*2e50*/  WARPGROUP.ARRIVE ;  /* 0x00000000000079c5 */ /* 0x000fe20000000000 */
[----:B------:R-:W-:Y:S01]  /*2e60*/  UMOV UR11, 0x40000040 ;  /* 0x40000040000b7882 */ /* 0x000fe20000000000 */
[C---:B------:R-:W-:Y:S01]  /*2e70*/  ISETP.GT.AND P1, PT, R8.reuse, 0x2, PT ;  /* 0x000000020800780c */ /* 0x040fe20003f24270 */
[----:B------:R-:W-:-:S03]  /*2e80*/  VIADD R8, R8, 0xffffffff ;  /* 0xffffffff08087836 */ /* 0x000fc60000000000 */
[----:B------:R-:W-:Y:S01]  /*2e90*/  UMOV UR10, UR4 ;  /* 0x00000004000a7c82 */ /* 0x000fe20008000000 */
[----:B------:R-:W-:Y:S01]  /*2ea0*/  R2UR UR4, R3 ;  /* 0x00000000030472ca */ /* 0x000fe200000e0000 */
[----:B------:R-:W-:Y:S03]  /*2eb0*/  QGMMA.64x64x32.F32.E5M2.E5M2 R24, R64, gdesc[UR8], R24, gsb0 ;  /* 0x00e0000840187df3 */ /* 0x000fe60008003818 */
[----:B------:R-:W-:-:S04]  /*2ec0*/  WARPGROUP.DEPBAR.LE gsb0, 0x0 ;  /* 0x00008000000079c5 */ /* 0x000fc80000010000 */
[----:B------:R-:W-:Y:S07]  /*2ed0*/  @P1 BRA `(.L_x_35) ;  /* 0xfffffff400141947 */ /* 0x000fee000383ffff */
.L_x_27:
[----:B------:R-:W-:Y:S01]  /*2ee0*/  IMAD.MOV.U32 R9, RZ, RZ, 0x40000040 ;  /* 0x40000040ff097424 */ /* 0x000fe200078e00ff */
[----:B------:R-:W-:Y:S01]  /*2ef0*/  LEA R8, R3, UR7, 0x9 ;  /* 0x0000000703087c11 */ /* 0x000fe2000f8e48ff */
[----:B------:R-:W-:Y:S01]  /*2f00*/  WARPGROUP.ARRIVE ;  /* 0x00000000000079c5 */ /* 0x000fe20000000000 */
[----:B------:R-:W-:Y:S01]  /*2f10*/  IADD3 R21, R0, R74, R5 ;  /* 0x0000004a00157210 */ /* 0x000fe20007ffe005 */
[----:B------:R-:W-:Y:S01]  /*2f20*/  IMAD.MOV.U32 R5, RZ, RZ, 0x40000040 ;  /* 0x40000040ff057424 */ /* 0x000fe200078e00ff */
[----:B------:R-:W-:Y:S02]  /*2f30*/  R2UR UR6, R8 ;  /* 0x00000000080672ca */ /* 0x000fe400000e0000 */
[----:B------:R-:W-:Y:S01]  /*2f40*/  R2UR UR7, R9 ;  /* 0x00000000090772ca */ /* 0x000fe200000e0000 */
[--C-:B------:R-:W-:Y:S02]  /*2f50*/  IMAD.IADD R23, R4, 0x1, R21.reuse ;  /* 0x0000000104177824 */ /* 0x100fe400078e0215 */
[----:B------:R-:W-:-:S04]  /*2f60*/  IMAD.IADD R61, R6, 0x1, R21 ;  /* 0x00000001063d7824 */ /* 0x000fc800078e0215 */
[----:B------:R-:W-:Y:S02]  /*2f70*/  IMAD.IADD R63, R4, 0x1, R61 ;  /* 0x00000001043f7824 */ /* 0x000fe400078e023d */
[----:B------:R-:W-:-:S04]  /*2f80*/  VIADD R4, R8, 0x2 ;  /* 0x0000000208047836 */ /* 0x000fc80000000000 */
[----:B------:R-:W-:Y:S01]  /*2f90*/  QGMMA.64x64x32.F32.E5M2.E5M2 R24, R68, gdesc[UR4], R24, gsb0 ;  /* 0x00e0000444187df3 */ /* 0x000fe20008003818 */
[----:B------:R-:W-:Y:S02]  /*2fa0*/  R2UR UR6, R4 ;  /* 0x00000000040672ca */ /* 0x000fe400000e0000 */
[----:B------:R-:W-:Y:S01]  /*2fb0*/  R2UR UR7, R5 ;  /* 0x00000000050772ca */ /* 0x000fe200000e0000 */
[----:B------:R-:W-:Y:S02]  /*2fc0*/  WARPGROUP.DEPBAR.LE gsb0, 0x0 ;  /* 0x00008000000079c5 */ /* 0x000fe40000010000 */
[----:B------:R-:W-:Y:S04]  /*2fd0*/  LDS.U8 R3, [R21+0x1800] ;  /* 0x0018000015037984 */ /* 0x000fe80000000000 */
[----:B------:R-:W-:Y:S04]  /*2fe0*/  LDS.U8 R11, [R21+0x1808] ;  /* 0x00180800150b7984 */ /* 0x000fe80000000000 */
        /* <DEDUP_REMOVED lines=25> */
[----:B0-----:R-:W-:-:S04]  /*3180*/  PRMT R67, R72, 0x654, R15 ;  /* 0x0000065448437816 */ /* 0x001fc8000000000f */
[----:B------:R-:W-:-:S06]  /*3190*/  WARPGROUP.ARRIVE ;  /* 0x00000000000079c5 */ /* 0x000fcc0000000000 */
[----:B------:R-:W-:Y:S03]  /*31a0*/  QGMMA.64x64x32.F32.E5M2.E5M2 R24, R64, gdesc[UR4], R24, gsb0 ;  /* 0x00e0000440187df3 */ /* 0x000fe60008003818 */
        /* <DEDUP_REMOVED lines=29> */
[----:B------:R-:W-:Y:S06]  /*3380*/  @!P0 BRA `(.L_x_36) ;  /* 0x0000000000048947 */ /* 0x000fec0003800000 */
[----:B------:R-:W-:Y:S01]  /*3390*/  BPT.TRAP 0x1 ;  /* 0x000000040000795c */ /* 0x000fe20000300000 */
.L_x_36:
[----:B------:R-:W-:Y:S01]  /*33a0*/  IMAD R7, R7, 0x8, R0 ;  /* 0x0000000807077824 */ /* 0x000fe200078e0200 */
[----:B------:R-:W-:-:S03]  /*33b0*/  ISETP.GT.U32.AND P1, PT, R19, 0x1, PT ;  /* 0x000000011300780c */ /* 0x000fc60003f24070 */
[----:B------:R-:W-:-:S05]  /*33c0*/  VIADD R7, R7, 0x48 ;  /* 0x0000004807077836 */ /* 0x000fca0000000000 */
[----:B------:R-:W-:-:S04]  /*33d0*/  PRMT R7, RZ, 0x654, R7 ;  /* 0x00000654ff077816 */ /* 0x000fc80000000007 */
[----:B------:R0:W-:Y:S01]  /*33e0*/  SYNCS.ARRIVE.TRANS64.RED.A1T0 RZ, [R7+URZ], RZ ;  /* 0x000000ff07ff79a7 */ /* 0x0001e2000810043f */
[----:B------:R-:W-:Y:S05]  /*33f0*/  @P1 BRA `(.L_x_37) ;  /* 0x0000000000041947 */ /* 0x000fea0003800000 */
[----:B------:R-:W-:Y:S01]  /*3400*/  BPT.TRAP 0x1 ;  /* 0x000000040000795c */ /* 0x000fe20000300000 */
.L_x_37:
[C---:B------:R-:W-:Y:S01]  /*3410*/  VIADD R4, R8.reuse, 0x4 ;  /* 0x0000000408047836 */ /* 0x040fe20000000000 */
[----:B------:R-:W-:Y:S01]  /*3420*/  WARPGROUP.ARRIVE ;  /* 0x00000000000079c5 */ /* 0x000fe20000000000 */
[----:B------:R-:W-:Y:S02]  /*3430*/  IMAD.MOV.U32 R5, RZ, RZ, 0x40000040 ;  /* 0x40000040ff057424 */ /* 0x000fe400078e00ff */
[----:B------:R-:W-:Y:S01]  /*3440*/  VIADD R8, R8, 0x6 ;  /* 0x0000000608087836 */ /* 0x000fe20000000000 */
[----:B------:R-:W-:Y:S01]  /*3450*/  R2UR UR6, R4 ;  /* 0x00000000040672ca */ /* 0x000fe200000e0000 */
[----:B------:R-:W-:Y:S01]  /*3460*/  IMAD.MOV.U32 R9, RZ, RZ, 0x40000040 ;  /* 0x40000040ff097424 */ /* 0x000fe200078e00ff */
[----:B------:R-:W-:-:S13]  /*3470*/  R2UR UR7, R5 ;  /* 0x00000000050772ca */ /* 0x000fda00000e0000 */
[----:B------:R-:W-:Y:S01]  /*3480*/  QGMMA.64x64x32.F32.E5M2.E5M2 R24, R64, gdesc[UR4], R24, gsb0 ;  /* 0x00e0000440187df3 */ /* 0x000fe20008003818 */
[----:B------:R-:W-:Y:S02]  /*3490*/  R2UR UR6, R8 ;  /* 0x00000000080672ca */ /* 0x000fe400000e0000 */
[----:B------:R-:W-:Y:S01]  /*34a0*/  R2UR UR7, R9 ;  /* 0x00000000090772ca */ /* 0x000fe200000e0000 */
[----:B------:R-:W-:Y:S02]  /*34b0*/  WARPGROUP.DEPBAR.LE gsb0, 0x0 ;  /* 0x00008000000079c5 */ /* 0x000fe40000010000 */
[----:B------:R-:W-:Y:S04]  /*34c0*/  LDS.U8 R3, [R21+0x3800] ;  /* 0x0038000015037984 */ /* 0x000fe80000000000 */
[----:B------:R-:W-:Y:S04]  /*34d0*/  LDS.U8 R5, [R21+0x3808] ;  /* 0x0038080015057984 */ /* 0x000fe80000000000 */
[----:B0-----:R-:W-:Y:S04]  /*34e0*/  LDS.U8 R7, [R21+0x4000] ;  /* 0x0040000015077984 */ /* 0x001fe80000000000 */
        /* <DEDUP_REMOVED lines=28> */
.L_x_23:
[----:B------:R-:W-:Y:S05]  /*36b0*/  @!P0 BRA `(.L_x_38) ;  /* 0x0000000000048947 */ /* 0x000fea0003800000 */
[----:B------:R-:W-:Y:S01]  /*36c0*/  BPT.TRAP 0x1 ;  /* 0x000000040000795c */ /* 0x000fe20000300000 */
.L_x_38:
[----:B------:R-:W-:Y:S01]  /*36d0*/  UIADD3 UR39, UR40, UR39, URZ ;  /* 0x0000002728277290 */ /* 0x000fe2000fffe03f */
[----:B------:R-:W-:-:S03]  /*36e0*/  ISETP.GT.U32.AND P0, PT, R19, 0x1, PT ;  /* 0x000000011300780c */ /* 0x000fc60003f04070 */
[----:B------:R-:W-:-:S04]  /*36f0*/  UIADD3 UR6, UR39, -0x1, URZ ;  /* 0xffffffff27067890 */ /* 0x000fc8000fffe03f */
[----:B------:R-:W-:-:S04]  /*3700*/  UIMAD.WIDE.U32 UR4, UR6, 0x38e38e39, URZ ;  /* 0x38e38e39060478a5 */ /* 0x000fc8000f8e003f */
[----:B------:R-:W-:-:S04]  /*3710*/  USHF.R.U32.HI UR4, URZ, 0x1, UR5 ;  /* 0x000000013f047899 */ /* 0x000fc80008011605 */
[----:B------:R-:W-:-:S06]  /*3720*/  UIMAD UR6, UR4, -0x9, UR6 ;  /* 0xfffffff7040678a4 */ /* 0x000fcc000f8e0206 */
[----:B------:R-:W-:-:S04]  /*3730*/  IMAD.U32 R3, RZ, RZ, UR6 ;  /* 0x00000006ff037e24 */ /* 0x000fc8000f8e00ff */
[----:B------:R-:W-:-:S04]  /*3740*/  IMAD R0, R3, 0x8, R0 ;  /* 0x0000000803007824 */ /* 0x000fc800078e0200 */
[----:B------:R-:W-:-:S05]  /*3750*/  VIADD R0, R0, 0x48 ;  /* 0x0000004800007836 */ /* 0x000fca0000000000 */
[----:B------:R-:W-:-:S04]  /*3760*/  PRMT R0, RZ, 0x654, R0 ;  /* 0x00000654ff007816 */ /* 0x000fc80000000000 */
[----:B------:R0:W-:Y:S01]  /*3770*/  SYNCS.ARRIVE.TRANS64.RED.A1T0 RZ, [R0+URZ], RZ ;  /* 0x000000ff00ff79a7 */ /* 0x0001e2000810043f */
[----:B------:R-:W-:Y:S05]  /*3780*/  @P0 BRA `(.L_x_39) ;  /* 0x0000000000040947 */ /* 0x000fea0003800000 */
[----:B------:R-:W-:Y:S01]  /*3790*/  BPT.TRAP 0x1 ;  /* 0x000000040000795c */ /* 0x000fe20000300000 */
.L_x_39:
[----:B------:R-:W1:Y:S01]  /*37a0*/  LDC R4, c[0x0][0x288] ;  /* 0x0000a200ff047b82 */ /* 0x000e620000000800 */
[--C-:B0-----:R-:W-:Y:S01]  /*37b0*/  SHF.R.U32.HI R0, RZ, 0x2, R18.reuse ;  /* 0x00000002ff007819 */ /* 0x101fe20000011612 */
[----:B------:R-:W-:Y:S01]  /*37c0*/  IMAD.SHL.U32 R11, R57, 0x80, RZ ;  /* 0x00000080390b7824 */ /* 0x000fe200078e00ff */
[----:B------:R-:W-:Y:S01]  /*37d0*/  SHF.R.U32.HI R5, RZ, 0x7, R18 ;  /* 0x00000007ff057819 */ /* 0x000fe20000011612 */
[----:B------:R-:W-:Y:S01]  /*37e0*/  UISETP.GT.U32.AND UP0, UPT, UR39, 0x8, UPT ;  /* 0x000000082700788c */ /* 0x000fe2000bf04070 */
[----:B------:R-:W-:Y:S01]  /*37f0*/  LOP3.LUT R7, R0, 0x7, RZ, 0xc0, !PT ;  /* 0x0000000700077812 */ /* 0x000fe200078ec0ff */
[----:B------:R-:W-:Y:S01]  /*3800*/  ULDC UR7, c[0x0][0x284] ;  /* 0x0000a10000077ab9 */ /* 0x000fe20000000800 */
[----:B------:R-:W-:Y:S01]  /*3810*/  LOP3.LUT R0, R5, 0x1, RZ, 0xc0, !PT ;  /* 0x0000000105007812 */ /* 0x000fe200078ec0ff */
[----:B------:R-:W-:Y:S01]  /*3820*/  UISETP.LT.U32.AND UP0, UPT, UR40, 0x9, UP0 ;  /* 0x000000092800788c */ /* 0x000fe20008701070 */
[----:B------:R-:W-:Y:S01]  /*3830*/  LOP3.LUT R3, R18, 0x60, RZ, 0xc0, !PT ;  /* 0x0000006012037812 */ /* 0x000fe200078ec0ff */
[----:B------:R-:W-:Y:S01]  /*3840*/  UISETP.GE.U32.AND UP1, UPT, UR40, 0x9, UPT ;  /* 0x000000092800788c */ /* 0x000fe2000bf26070 */
[----:B------:R-:W-:Y:S01]  /*3850*/  SHF.R.S32.HI R20, RZ, 0x1f, R56 ;  /* 0x0000001fff147819 */ /* 0x000fe20000011438 */
[----:B------:R-:W-:Y:S01]  /*3860*/  IMAD.SHL.U32 R8, R0, 0x40, RZ ;  /* 0x0000004000087824 */ /* 0x000fe200078e00ff */
[----:B------:R-:W-:Y:S01]  /*3870*/  SHF.R.U32.HI R6, RZ, 0x1, R3 ;  /* 0x00000001ff067819 */ /* 0x000fe20000011603 */
[----:B------:R-:W-:Y:S01]  /*3880*/  UIMAD.WIDE.U32 UR4, UR39, 0x38e38e39, URZ ;  /* 0x38e38e39270478a5 */ /* 0x000fe2000f8e003f */
[----:B------:R-:W-:Y:S01]  /*3890*/  IMAD.WIDE R12, R57, 0x80, RZ ;  /* 0x00000080390c7825 */ /* 0x000fe200078e02ff */
[----:B------:R-:W-:Y:S01]  /*38a0*/  ULDC.64 UR8, c[0x0][0x5d0] ;  /* 0x0001740000087ab9 */ /* 0x000fe20000000a00 */
[--C-:B------:R-:W-:Y:S01]  /*38b0*/  IADD3 R5, RZ, -R6, -R7.reuse ;  /* 0x80000006ff057210 */ /* 0x100fe20007ffe807 */
[----:B------:R-:W-:Y:S01]  /*38c0*/  USEL UR6, URZ, 0x1, !UP0 ;  /* 0x000000013f067887 */ /* 0x000fe2000c000000 */
[----:B------:R-:W-:Y:S01]  /*38d0*/  LOP3.LUT R3, R8, 0x40, R7, 0xe2, !PT ;  /* 0x0000004008037812 */ /* 0x000fe200078ee207 */
[----:B------:R-:W-:Y:S01]  /*38e0*/  IMAD.SHL.U32 R7, R58, 0x40, RZ ;  /* 0x000000403a077824 */ /* 0x000fe200078e00ff */
[----:B------:R-:W-:Y:S01]  /*38f0*/  USHF.R.U32.HI UR4, URZ, 0x1, UR5 ;  /* 0x000000013f047899 */ /* 0x000fe20008011605 */
[----:B------:R-:W-:Y:S01]  /*3900*/  IMAD.SHL.U32 R8, R18, 0x2, RZ ;  /* 0x0000000212087824 */ /* 0x000fe200078e00ff */
[----:B------:R-:W-:Y:S01]  /*3910*/  ULOP3.LUT UR38, UR38, UR6, URZ, 0x3c, !UPT ;  /* 0x0000000626267292 */ /* 0x000fe2000f8e3c3f */
[----:B------:R-:W-:Y:S01]  /*3920*/  IMAD R10, R0, -0x40, R5 ;  /* 0xffffffc0000a7824 */ /* 0x000fe200078e0205 */
[C---:B-1----:R-:W-:Y:S01]  /*3930*/  ISETP.GE.AND P0, PT, R7.reuse, R4, PT ;  /* 0x000000040700720c */ /* 0x042fe20003f06270 */
[----:B------:R-:W-:Y:S01]  /*3940*/  IMAD R5, R20, UR8, RZ ;  /* 0x0000000814057c24 */ /* 0x000fe2000f8e02ff */
[----:B------:R-:W-:Y:S01]  /*3950*/  LOP3.LUT R8, R7, 0x6, R8, 0xf8, !PT ;  /* 0x0000000607087812 */ /* 0x000fe200078ef808 */
[----:B------:R-:W-:Y:S01]  /*3960*/  UIMAD UR39, UR4, -0x9, UR39 ;  /* 0xfffffff7042778a4 */ /* 0x000fe2000f8e0227 */
[C---:B------:R-:W-:Y:S01]  /*3970*/  ISETP.GE.OR P0, PT, R11.reuse, UR7, P0 ;  /* 0x000000070b007c0c */ /* 0x040fe20008706670 */
[----:B------:R-:W-:Y:S01]  /*3980*/  IMAD R15, R56, UR9, R5 ;  /* 0x00000009380f7c24 */ /* 0x000fe2000f8e0205 */
[----:B------:R-:W-:Y:S01]  /*3990*/  LOP3.LUT R0, R18, 0x3, RZ, 0xc0, !PT ;  /* 0x0000000312007812 */ /* 0x000fe200078ec0ff */
[----:B------:R-:W-:Y:S01]  /*39a0*/  @UP1 ULOP3.LUT UR38, UR38, 0x1, UR4, 0x78, !UPT ;  /* 0x0000000126261892 */ /* 0x000fe2000f8e7804 */
[----:B------:R-:W-:Y:S01]  /*39b0*/  SHF.R.S32.HI R9, RZ, 0x1f, R8 ;  /* 0x0000001fff097819 */ /* 0x000fe20000011408 */
[----:B------:R-:W-:Y:S01]  /*39c0*/  IMAD.MOV.U32 R57, RZ, RZ, -0x1 ;  /* 0xffffffffff397424 */ /* 0x000fe200078e00ff */
[----:B------:R-:W-:Y:S01]  /*39d0*/  LOP3.LUT R21, R12, R3, R6, 0xfe, !PT ;  /* 0x000000030c157212 */ /* 0x000fe200078efe06 */
[----:B------:R-:W-:Y:S01]  /*39e0*/  IMAD R14, R0, -0x2, R4 ;  /* 0xfffffffe000e7824 */ /* 0x000fe200078e0204 */
[----:B------:R-:W-:Y:S01]  /*39f0*/  IADD3 R0, -R11, UR7, R10 ;  /* 0x000000070b007c10 */ /* 0x000fe2000fffe10a */
[----:B------:R-:W-:-:S04]  /*3a00*/  IMAD.WIDE.U32 R4, R56, UR8, R8 ;  /* 0x0000000838047c25 */ /* 0x000fc8000f8e0008 */
[----:B------:R-:W-:Y:S02]  /*3a10*/  IMAD.IADD R5, R5, 0x1, R15 ;  /* 0x0000000105057824 */ /* 0x000fe400078e020f */
[----:B------:R-:W-:Y:S01]  /*3a20*/  IMAD.IADD R3, R14, 0x1, -R7 ;  /* 0x000000010e037824 */ /* 0x000fe200078e0a07 */
[----:B------:R-:W-:Y:S06]  /*3a30*/  @P0 BRA `(.L_x_40) ;  /* 0x0000002400940947 */ /* 0x000fec0003800000 */
[----:B------:R-:W0:Y:S01]  /*3a40*/  LDC.64 R10, c[0x0][0x5c8] ;  /* 0x00017200ff0a7b82 */ /* 0x000e220000000a00 */
[----:B------:R-:W-:Y:S01]  /*3a50*/  ULDC.64 UR4, c[0x0][0x5c0] ;  /* 0x0001700000047ab9 */ /* 0x000fe20000000a00 */
[----:B------:R-:W-:Y:S01]  /*3a60*/  BSSY B0, `(.L_x_40) ;  /* 0x0000262000007945 */ /* 0x000fe20003800000 */
[-C--:B0-----:R-:W-:Y:S02]  /*3a70*/  IMAD R6, R13, R10.reuse, RZ ;  /* 0x0000000a0d067224 */ /* 0x081fe400078e02ff */
[----:B------:R-:W-:-:S04]  /*3a80*/  IMAD.WIDE.U32 R4, R21, R10, R4 ;  /* 0x0000000a15047225 */ /* 0x000fc800078e0004 */
[----:B------:R-:W-:Y:S01]  /*3a90*/  IMAD R7, R21, R11, R6 ;  /* 0x0000000b15077224 */ /* 0x000fe200078e0206 */
[----:B------:R-:W-:Y:S02]  /*3aa0*/  LEA R6, P0, R10, R4, 0x3 ;  /* 0x000000040a067211 */ /* 0x000fe400078018ff */
[----:B------:R-:W-:Y:S01]  /*3ab0*/  IADD3 R4, P1, R4, UR4, RZ ;  /* 0x0000000404047c10 */ /* 0x000fe2000ff3e0ff */
[----:B------:R-:W-:Y:S01]  /*3ac0*/  IMAD.IADD R5, R5, 0x1, R7 ;  /* 0x0000000105057824 */ /* 0x000fe200078e0207 */
[----:B------:R-:W-:-:S04]  /*3ad0*/  IADD3 R6, P2, R6, UR4, RZ ;  /* 0x0000000406067c10 */ /* 0x000fc8000ff5e0ff */
[----:B------:R-:W-:Y:S02]  /*3ae0*/  LEA.HI.X R7, R10, R5, R11, 0x3, P0 ;  /* 0x000000050a077211 */ /* 0x000fe400000f1c0b */
[----:B-----5:R-:W-:Y:S02]  /*3af0*/  FSETP.NEU.AND P0, PT, R60, RZ, PT ;  /* 0x000000ff3c00720b */ /* 0x020fe40003f0d000 */
[----:B------:R-:W-:Y:S02]  /*3b00*/  IADD3.X R5, R5, UR5, RZ, P1, !PT ;  /* 0x0000000505057c10 */ /* 0x000fe40008ffe4ff */
[----:B------:R-:W-:-:S09]  /*3b10*/  IADD3.X R7, R7, UR5, RZ, P2, !PT ;  /* 0x0000000507077c10 */ /* 0x000fd200097fe4ff */
[----:B------:R-:W-:Y:S05]  /*3b20*/  @!P0 BRA `(.L_x_41) ;  /* 0x0000001c00148947 */ /* 0x000fea0003800000 */
[----:B------:R-:W0:Y:S01]  /*3b30*/  LDC.64 R22, c[0x0][0x5b0] ;  /* 0x00016c00ff167b82 */ /* 0x000e220000000a00 */
[----:B------:R-:W-:Y:S01]  /*3b40*/  ULDC.64 UR4, c[0x0][0x5b8] ;  /* 0x00016e0000047ab9 */ /* 0x000fe20000000a00 */
[----:B------:R-:W-:Y:S01]  /*3b50*/  ISETP.GE.AND P0, PT, R3, 0x1, PT ;  /* 0x000000010300780c */ /* 0x000fe20003f06270 */
[----:B------:R-:W-:Y:S01]  /*3b60*/  IMAD R15, R20, UR4, RZ ;  /* 0x00000004140f7c24 */ /* 0x000fe2000f8e02ff */
[----:B------:R-:W-:Y:S01]  /*3b70*/  BSSY B1, `(.L_x_42) ;  /* 0x000000e000017945 */ /* 0x000fe20003800000 */
[----:B------:R-:W-:Y:S01]  /*3b80*/  IMAD.WIDE.U32 R10, R56, UR4, R8 ;  /* 0x00000004380a7c25 */ /* 0x000fe2000f8e0008 */
[----:B------:R-:W-:Y:S02]  /*3b90*/  ISETP.LT.OR P3, PT, R0, 0x1, !P0 ;  /* 0x000000010000780c */ /* 0x000fe40004761670 */
[----:B------:R-:W1:Y:S01]  /*3ba0*/  LDC.64 R62, c[0x0][0x5a8] ;  /* 0x00016a00ff3e7b82 */ /* 0x000e620000000a00 */
[----:B------:R-:W-:-:S04]  /*3bb0*/  IMAD R15, R56, UR5, R15 ;  /* 0x00000005380f7c24 */ /* 0x000fc8000f8e020f */
[----:B------:R-:W-:Y:S02]  /*3bc0*/  IMAD.IADD R11, R11, 0x1, R15 ;  /* 0x000000010b0b7824 */ /* 0x000fe400078e020f */
[-C--:B0-----:R-:W-:Y:S02]  /*3bd0*/  IMAD R14, R13, R22.reuse, RZ ;  /* 0x000000160d0e7224 */ /* 0x081fe400078e02ff */
[----:B------:R-:W-:-:S04]  /*3be0*/  IMAD.WIDE.U32 R8, R21, R22, R10 ;  /* 0x0000001615087225 */ /* 0x000fc800078e000a */
[----:B------:R-:W-:Y:S01]  /*3bf0*/  IMAD R14, R21, R23, R14 ;  /* 0x00000017150e7224 */ /* 0x000fe200078e020e */
[----:B-1----:R-:W-:-:S04]  /*3c00*/  IADD3 R8, P1, R8, R62, RZ ;  /* 0x0000003e08087210 */ /* 0x002fc80007f3e0ff */
[--C-:B------:R-:W-:Y:S02]  /*3c10*/  IADD3.X R9, R63, R9, R14.reuse, P1, !PT ;  /* 0x000000093f097210 */ /* 0x100fe40000ffe40e */
[----:B------:R-:W-:Y:S01]  /*3c20*/  PRMT R14, RZ, 0x7610, R14 ;  /* 0x00007610ff0e7816 */ /* 0x000fe2000000000e */
[----:B------:R-:W-:Y:S06]  /*3c30*/  @P3 BRA `(.L_x_43) ;  /* 0x0000000000043947 */ /* 0x000fec0003800000 */
[----:B------:R0:W5:Y:S02]  /*3c40*/  LDG.E.U8 R14, desc[UR36][R8.64] ;  /* 0x00000024080e7981 */ /* 0x000164000c1e1100 */
.L_x_43:
[----:B------:R-:W-:Y:S05]  /*3c50*/  BSYNC B1 ;  /* 0x0000000000017941 */ /* 0x000fea0003800000 */
.L_x_42:
[----:B-----5:R-:W-:Y:S01]  /*3c60*/  LOP3.LUT R14, R14, 0xff, RZ, 0xc0, !PT ;  /* 0x000000ff0e0e7812 */ /* 0x020fe200078ec0ff */
[----:B------:R-:W-:Y:S01]  /*3c70*/  BSSY B1, `(.L_x_44) ;  /* 0x000000c000017945 */ /* 0x000fe20003800000 */
[----:B------:R-:W-:Y:S02]  /*3c80*/  ISETP.GE.AND P1, PT, R3, 0x2, PT ;  /* 0x000000020300780c */ /* 0x000fe40003f26270 */
[----:B------:R-:W-:Y:S02]  /*3c90*/  F2FP.F16.E5M2.UNPACK_B R14, R14 ;  /* 0x0000000eff0e723e */ /* 0x000fe400020004ff */
[----:B------:R-:W-:-:S03]  /*3ca0*/  ISETP.LT.OR P2, PT, R0, 0x1, !P1 ;  /* 0x000000010000780c */ /* 0x000fc60004f41670 */
[----:B------:R-:W-:Y:S01]  /*3cb0*/  HADD2.F32 R15, -RZ, R14.H0_H0 ;  /* 0x2000000eff0f7230 */ /* 0x000fe20000004100 */
[----:B------:R-:W-:-:S04]  /*3cc0*/  PRMT R14, RZ, 0x7610, R14 ;  /* 0x00007610ff0e7816 */ /* 0x000fc8000000000e */
[----:B------:R-:W-:-:S04]  /*3cd0*/  FMUL R15, R15, R60 ;  /* 0x0000003c0f0f7220 */ /* 0x000fc80000400000 */
[----:B------:R-:W-:-:S05]  /*3ce0*/  FFMA R15, R24, R59, R15 ;  /* 0x0000003b180f7223 */ /* 0x000fca000000000f */
[----:B------:R-:W-:-:S05]  /*3cf0*/  F2FP.SATFINITE.E5M2.F32.PACK_AB_MERGE_C R15, RZ, R15, RZ ;  /* 0x0000000fff0f723e */ /* 0x000fca00048060ff */
[----:B------:R1:W-:Y:S01]  /*3d00*/  @!P3 STG.E.U8 desc[UR36][R4.64], R15 ;  /* 0x0000000f0400b986 */ /* 0x0003e2000c101124 */
[----:B------:R-:W-:Y:S05]  /*3d10*/  @P2 BRA `(.L_x_45) ;  /* 0x0000000000042947 */ /* 0x000fea0003800000 */
[----:B------:R2:W5:Y:S02]  /*3d20*/  LDG.E.U8 R14, desc[UR36][R8.64+0x1] ;  /* 0x00000124080e7981 */ /* 0x000564000c1e1100 */
.L_x_45:
[----:B------:R-:W-:Y:S05]  /*3d30*/  BSYNC B1 ;  /* 0x0000000000017941 */ /* 0x000fea0003800000 */
.L_x_44:
[----:B-----5:R-:W-:Y:S01]  /*3d40*/  LOP3.LUT R14, R14, 0xff, RZ, 0xc0, !PT ;  /* 0x000000ff0e0e7812 */ /* 0x020fe200078ec0ff */
[----:B------:R-:W-:Y:S01]  /*3d50*/  BSSY B1, `(.L_x_46) ;  /* 0x0000012000017945 */ /* 0x000fe20003800000 */
[----:B------:R-:W-:Y:S02]  /*3d60*/  IADD3 R21, P3, R21, 0x8, RZ ;  /* 0x0000000815157810 */ /* 0x000fe40007f7e0ff */
[----:B------:R-:W-:Y:S02]  /*3d70*/  F2FP.F16.E5M2.UNPACK_B R14, R14 ;  /* 0x0000000eff0e723e */ /* 0x000fe400020004ff */
[----:B------:R-:W-:Y:S01]  /*3d80*/  ISETP.LT.OR P0, PT, R0, 0x9, !P0 ;  /* 0x000000090000780c */ /* 0x000fe20004701670 */
[----:B------:R-:W-:Y:S02]  /*3d90*/  IMAD.X R13, RZ, RZ, R13, P3 ;  /* 0x000000ffff0d7224 */ /* 0x000fe400018e060d */
[----:B-1----:R-:W-:Y:S02]  /*3da0*/  HADD2.F32 R15, -RZ, R14.H0_H0 ;  /* 0x2000000eff0f7230 */ /* 0x002fe40000004100 */
[----:B------:R-:W-:-:S02]  /*3db0*/  IMAD R14, R13, R22, RZ ;  /* 0x000000160d0e7224 */ /* 0x000fc400078e02ff */
[----:B------:R-:W-:-:S04]  /*3dc0*/  IMAD.WIDE.U32 R10, R21, R22, R10 ;  /* 0x00000016150a7225 */ /* 0x000fc800078e000a */
[----:B------:R-:W-:Y:S01]  /*3dd0*/  FMUL R12, R15, R60 ;  /* 0x0000003c0f0c7220 */ /* 0x000fe20000400000 */
[----:B------:R-:W-:-:S03]  /*3de0*/  IMAD R14, R21, R23, R14 ;  /* 0x00000017150e7224 */ /* 0x000fc600078e020e */
[----:B------:R-:W-:-:S01]  /*3df0*/  FFMA R12, R25, R59, R12 ;  /* 0x0000003b190c7223 */ /* 0x000fc2000000000c */
[----:B------:R-:W-:-:S04]  /*3e00*/  IADD3 R10, P3, R10, R62, RZ ;  /* 0x0000003e0a0a7210 */ /* 0x000fc80007f7e0ff */
[----:B------:R-:W-:Y:S02]  /*3e10*/  F2FP.SATFINITE.E5M2.F32.PACK_AB_MERGE_C R13, RZ, R12, RZ ;  /* 0x0000000cff0d723e */ /* 0x000fe400048060ff */
[----:B------:R-:W-:Y:S02]  /*3e20*/  IADD3.X R11, R63, R11, R14, P3, !PT ;  /* 0x0000000b3f0b7210 */ /* 0x000fe40001ffe40e */
[----:B------:R-:W-:Y:S01]  /*3e30*/  PRMT R12, RZ, 0x7610, R12 ;  /* 0x00007610ff0c7816 */ /* 0x000fe2000000000c */
[----:B------:R1:W-:Y:S01]  /*3e40*/  @!P2 STG.E.U8 desc[UR36][R4.64+0x1], R13 ;  /* 0x0000010d0400a986 */ /* 0x0003e2000c101124 */
[----:B------:R-:W-:Y:S05]  /*3e50*/  @P0 BRA `(.L_x_47) ;  /* 0x0000000000040947 */ /* 0x000fea0003800000 */
[----:B------:R3:W5:Y:S02]  /*3e60*/  LDG.E.U8 R12, desc[UR36][R10.64] ;  /* 0x000000240a0c7981 */ /* 0x000764000c1e1100 */
.L_x_47:
[----:B------:R-:W-:Y:S05]  /*3e70*/  BSYNC B1 ;  /* 0x0000000000017941 */ /* 0x000fea0003800000 */
.L_x_46:
[----:B-----5:R-:W-:Y:S01]  /*3e80*/  LOP3.LUT R12, R12, 0xff, RZ, 0xc0, !PT ;  /* 0x000000ff0c0c7812 */ /* 0x020fe200078ec0ff */
[----:B------:R-:W-:Y:S01]  /*3e90*/  BSSY B1, `(.L_x_48) ;  /* 0x000000b000017945 */ /* 0x000fe20003800000 */
[----:B------:R-:W-:Y:S02]  /*3ea0*/  ISETP.LT.OR P1, PT, R0, 0x9, !P1 ;  /* 0x000000090000780c */ /* 0x000fe40004f21670 */
[----:B------:R-:W-:-:S05]  /*3eb0*/  F2FP.F16.E5M2.UNPACK_B R12, R12 ;  /* 0x0000000cff0c723e */ /* 0x000fca00020004ff */
[----:B-1----:R-:W-:Y:S01]  /*3ec0*/  HADD2.F32 R13, -RZ, R12.H0_H0 ;  /* 0x2000000cff0d7230 */ /* 0x002fe20000004100 */
[----:B------:R-:W-:-:S04]  /*3ed0*/  PRMT R12, RZ, 0x7610, R12 ;  /* 0x00007610ff0c7816 */ /* 0x000fc8000000000c */
[----:B------:R-:W-:-:S04]  /*3ee0*/  FMUL R13, R13, R60 ;  /* 0x0000003c0d0d7220 */ /* 0x000fc80000400000 */
[----:B------:R-:W-:-:S05]  /*3ef0*/  FFMA R13, R26, R59, R13 ;  /* 0x0000003b1a0d7223 */ /* 0x000fca000000000d */
[----:B------:R-:W-:-:S05]  /*3f00*/  F2FP.SATFINITE.E5M2.F32.PACK_AB_MERGE_C R13, RZ, R13, RZ ;  /* 0x0000000dff0d723e */ /* 0x000fca00048060ff */
[----:B------:R1:W-:Y:S01]  /*3f10*/  @!P0 STG.E.U8 desc[UR36][R6.64], R13 ;  /* 0x0000000d06008986 */ /* 0x0003e2000c101124 */
[----:B------:R-:W-:Y:S05]  /*3f20*/  @P1 BRA `(.L_x_49) ;  /* 0x0000000000041947 */ /* 0x000fea0003800000 */
[----:B------:R4:W5:Y:S02]  /*3f30*/  LDG.E.U8 R12, desc[UR36][R10.64+0x1] ;  /* 0x000001240a0c7981 */ /* 0x000964000c1e1100 */
.L_x_49:
[----:B------:R-:W-:Y:S05]  /*3f40*/  BSYNC B1 ;  /* 0x0000000000017941 */ /* 0x000fea0003800000 */
.L_x_48:
[----:B-----5:R-:W-:Y:S01]  /*3f50*/  LOP3.LUT R12, R12, 0xff, RZ, 0xc0, !PT ;  /* 0x000000ff0c0c7812 */ /* 0x020fe200078ec0ff */
[----:B------:R-:W-:Y:S01]  /*3f60*/  BSSY B1, `(.L_x_50) ;  /* 0x000000c000017945 */ /* 0x000fe20003800000 */
[----:B------:R-:W-:Y:S02]  /*3f70*/  ISETP.GE.AND P0, PT, R3, 0x9, PT ;  /* 0x000000090300780c */ /* 0x000fe40003f06270 */
[----:B------:R-:W-:Y:S02]  /*3f80*/  F2FP.F16.E5M2.UNPACK_B R12, R12 ;  /* 0x0000000cff0c723e */ /* 0x000fe400020004ff */
[----:B------:R-:W-:-:S03]  /*3f90*/  ISETP.LT.OR P2, PT, R0, 0x1, !P0 ;  /* 0x000000010000780c */ /* 0x000fc60004741670 */
[----:B-1----:R-:W-:-:S05]  /*3fa0*/  HADD2.F32 R13, -RZ, R12.H0_H0 ;  /* 0x2000000cff0d7230 */ /* 0x002fca0000004100 */
[----:B------:R-:W-:-:S04]  /*3fb0*/  FMUL R12, R13, R60 ;  /* 0x0000003c0d0c7220 */ /* 0x000fc80000400000 */
[----:B------:R-:W-:-:S05]  /*3fc0*/  FFMA R12, R27, R59, R12 ;  /* 0x0000003b1b0c7223 */ /* 0x000fca000000000c */
[----:B------:R-:W-:Y:S02]  /*3fd0*/  F2FP.SATFINITE.E5M2.F32.PACK_AB_MERGE_C R13, RZ, R12, RZ ;  /* 0x0000000cff0d723e */ /* 0x000fe400048060ff */
[----:B------:R-:W-:-:S03]  /*3fe0*/  PRMT R12, RZ, 0x7610, R12 ;  /* 0x00007610ff0c7816 */ /* 0x000fc6000000000c */
[----:B------:R1:W-:Y:S01]  /*3ff0*/  @!P1 STG.E.U8 desc[UR36][R6.64+0x1], R13 ;  /* 0x0000010d06009986 */ /* 0x0003e2000c101124 */
[----:B------:R-:W-:Y:S05]  /*4000*/  @P2 BRA `(.L_x_51) ;  /* 0x0000000000042947 */ /* 0x000fea0003800000 */
[----:B------:R0:W5:Y:S02]  /*4010*/  LDG.E.U8 R12, desc[UR36][R8.64+0x8] ;  /* 0x00000824080c7981 */ /* 0x000164000c1e1100 */
.L_x_51:
[----:B------:R-:W-:Y:S05]  /*4020*/  BSYNC B1 ;  /* 0x0000000000017941 */ /* 0x000fea0003800000 */
.L_x_50:
[----:B-----5:R-:W-:Y:S01]  /*4030*/  LOP3.LUT R12, R12, 0xff, RZ, 0xc0, !PT ;  /* 0x000000ff0c0c7812 */ /* 0x020fe200078ec0ff */
[----:B------:R-:W-:Y:S01]  /*4040*/  BSSY B1, `(.L_x_52) ;  /* 0x000000c000017945 */ /* 0x000fe20003800000 */
[----:B------:R-:W-:Y:S02]  /*4050*/  ISETP.GE.AND P1, PT, R3, 0xa, PT ;  /* 0x0000000a0300780c */ /* 0x000fe40003f26270 */
[----:B------:R-:W-:Y:S02]  /*4060*/  F2FP.F16.E5M2.UNPACK_B R12, R12 ;  /* 0x0000000cff0c723e */ /* 0x000fe400020004ff */
[----:B------:R-:W-:-:S03]  /*4070*/  ISETP.LT.OR P3, PT, R0, 0x1, !P1 ;  /* 0x000000010000780c */ /* 0x000fc60004f61670 */
        /* <DEDUP_REMOVED lines=8> */
.L_x_53:
[----:B------:R-:W-:Y:S05]  /*4100*/  BSYNC B1 ;  /* 0x0000000000017941 */ /* 0x000fea0003800000 */
.L_x_52:
[----:B-----5:R-:W-:Y:S01]  /*4110*/  LOP3.LUT R12, R12, 0xff, RZ, 0xc0, !PT ;  /* 0x000000ff0c0c7812 */ /* 0x020fe200078ec0ff */
[----:B------:R-:W-:Y:S01]  /*4120*/  BSSY B1, `(.L_x_54) ;  /* 0x000000b000017945 */ /* 0x000fe20003800000 */
[----:B------:R-:W-:Y:S02]  /*4130*/  ISETP.LT.OR P0, PT, R0, 0x9, !P0 ;  /* 0x000000090000780c */ /* 0x000fe40004701670 */
[----:B------:R-:W-:-:S05]  /*4140*/  F2FP.F16.E5M2.UNPACK_B R12, R12 ;  /* 0x0000000cff0c723e */ /* 0x000fca00020004ff */
        /* <DEDUP_REMOVED lines=8> */
.L_x_55:
[----:B------:R-:W-:Y:S05]  /*41d0*/  BSYNC B1 ;  /* 0x0000000000017941 */ /* 0x000fea0003800000 */
.L_x_54:
        /* <DEDUP_REMOVED lines=12> */
.L_x_57:
[----:B------:R-:W-:Y:S05]  /*42a0*/  BSYNC B1 ;  /* 0x0000000000017941 */ /* 0x000fea0003800000 */
.L_x_56:
        /* <DEDUP_REMOVED lines=13> */
.L_x_59:
[----:B------:R-:W-:Y:S05]  /*4380*/  BSYNC B1 ;  /* 0x0000000000017941 */ /* 0x000fea0003800000 */
.L_x_58:
        /* <DEDUP_REMOVED lines=13> */
.L_x_61:
[----:B------:R-:W-:Y:S05]  /*4460*/  BSYNC B1 ;  /* 0x0000000000017941 */ /* 0x000fea0003800000 */
.L_x_60:
        /* <DEDUP_REMOVED lines=12> */
.L_x_63:
[----:B------:R-:W-:Y:S05]  /*4530*/  BSYNC B1 ;  /* 0x0000000000017941 */ /* 0x000fea0003800000 */
.L_x_62:
        /* <DEDUP_REMOVED lines=12> */
.L_x_65:
[----:B------:R-:W-:Y:S05]  /*4600*/  BSYNC B1 ;  /* 0x0000000000017941 */ /* 0x000fea0003800000 */
.L_x_64:
        /* <DEDUP_REMOVED lines=13> */
.L_x_67:
[----:B------:R-:W-:Y:S05]  /*46e0*/  BSYNC B1 ;  /* 0x0000000000017941 */ /* 0x000fea0003800000 */
.L_x_66:
        /* <DEDUP_REMOVED lines=13> */
.L_x_69:
[----:B------:R-:W-:Y:S05]  /*47c0*/  BSYNC B1 ;  /* 0x0000000000017941 */ /* 0x000fea0003800000 */
.L_x_68:
        /* <DEDUP_REMOVED lines=12> */
.L_x_71:
[----:B------:R-:W-:Y:S05]  /*4890*/  BSYNC B1 ;  /* 0x0000000000017941 */ /* 0x000fea0003800000 */
.L_x_70:
        /* <DEDUP_REMOVED lines=12> */
.L_x_73:
[----:B------:R-:W-:Y:S05]  /*4960*/  BSYNC B1 ;  /* 0x0000000000017941 */ /* 0x000fea0003800000 */
.L_x_72:
        /* <DEDUP_REMOVED lines=13> */
.L_x_75:
[----:B------:R-:W-:Y:S05]  /*4a40*/  BSYNC B1 ;  /* 0x0000000000017941 */ /* 0x000fea0003800000 */
.L_x_74:
        /* <DEDUP_REMOVED lines=13> */
.L_x_77:
[----:B------:R-:W-:Y:S05]  /*4b20*/  BSYNC B1 ;  /* 0x0000000000017941 */ /* 0x000fea0003800000 */
.L_x_76:
        /* <DEDUP_REMOVED lines=12> */
.L_x_79:
[----:B------:R-:W-:Y:S05]  /*4bf0*/  BSYNC B1 ;  /* 0x0000000000017941 */ /* 0x000fea0003800000 */
.L_x_78:
        /* <DEDUP_REMOVED lines=12> */
.L_x_81:
[----:B------:R-:W-:Y:S05]  /*4cc0*/  BSYNC B1 ;  /* 0x0000000000017941 */ /* 0x000fea0003800000 */
.L_x_80:
        /* <DEDUP_REMOVED lines=13> */
.L_x_83:
[----:B------:R-:W-:Y:S05]  /*4da0*/  BSYNC B1 ;  /* 0x0000000000017941 */ /* 0x000fea0003800000 */
.L_x_82:
        /* <DEDUP_REMOVED lines=13> */
.L_x_85:
[----:B------:R-:W-:Y:S05]  /*4e80*/  BSYNC B1 ;  /* 0x0000000000017941 */ /* 0x000fea0003800000 */
.L_x_84:
        /* <DEDUP_REMOVED lines=12> */
.L_x_87:
[----:B------:R-:W-:Y:S05]  /*4f50*/  BSYNC B1 ;  /* 0x0000000000017941 */ /* 0x000fea0003800000 */
.L_x_86:
        /* <DEDUP_REMOVED lines=12> */
.L_x_89:
[----:B------:R-:W-:Y:S05]  /*5020*/  BSYNC B1 ;  /* 0x0000000000017941 */ /* 0x000fea0003800000 */
.L_x_88:
        /* <DEDUP_REMOVED lines=13> */
.L_x_91:
[----:B------:R-:W-:Y:S05]  /*5100*/  BSYNC B1 ;  /* 0x0000000000017941 */ /* 0x000fea0003800000 */
.L_x_90:
        /* <DEDUP_REMOVED lines=13> */
.L_x_93:
[----:B------:R-:W-:Y:S05]  /*51e0*/  BSYNC B1 ;  /* 0x0000000000017941 */ /* 0x000fea0003800000 */
.L_x_92:
        /* <DEDUP_REMOVED lines=12> */
.L_x_95:
[----:B------:R-:W-:Y:S05]  /*52b0*/  BSYNC B1 ;  /* 0x0000000000017941 */ /* 0x000fea0003800000 */
.L_x_94:
        /* <DEDUP_REMOVED lines=12> */
.L_x_97:
[----:B------:R-:W-:Y:S05]  /*5380*/  BSYNC B1 ;  /* 0x0000000000017941 */ /* 0x000fea0003800000 */
.L_x_96:
        /* <DEDUP_REMOVED lines=13> */
.L_x_99:
[----:B------:R-:W-:Y:S05]  /*5460*/  BSYNC B1 ;  /* 0x0000000000017941 */ /* 0x000fea0003800000 */
.L_x_98:
[----:B-----5:R-:W-:Y:S01]  /*5470*/  LOP3.LUT R12, R12, 0xff, RZ, 0xc0, !PT ;  /* 0x000000ff0c0c7812 */ /* 0x020fe200078ec0ff */
[----:B------:R-:W-:Y:S01]  /*5480*/  BSSY B1, `(.L_x_100) ;  /* 0x000000c000017945 */ /* 0x000fe20003800000 */
[----:B------:R-:W-:Y:S02]  /*5490*/  ISETP.GE.AND P1, PT, R3, 0x3a, PT ;  /* 0x0000003a0300780c */ /* 0x000fe40003f26270 */
[----:B------:R-:W-:Y:S02]  /*54a0*/  F2FP.F16.E5M2.UNPACK_B R12, R12 ;  /* 0x0000000cff0c723e */ /* 0x000fe400020004ff */
[----:B------:R-:W-:Y:S02]  /*54b0*/  ISETP.LT.OR P3, PT, R0, 0x1, !P1 ;  /* 0x000000010000780c */ /* 0x000fe40004f61670 */
[----:B------:R-:W-:Y:S01]  /*54c0*/  PRMT R3, RZ, 0x7610, R3 ;  /* 0x00007610ff037816 */ /* 0x000fe20000000003 */
[----:B-1----:R-:W-:-:S05]  /*54d0*/  HADD2.F32 R13, -RZ, R12.H0_H0 ;  /* 0x2000000cff0d7230 */ /* 0x002fca0000004100 */
[----:B------:R-:W-:-:S04]  /*54e0*/  FMUL R13, R13, R60 ;  /* 0x0000003c0d0d7220 */ /* 0x000fc80000400000 */
[----:B------:R-:W-:-:S05]  /*54f0*/  FFMA R13, R52, R59, R13 ;  /* 0x0000003b340d7223 */ /* 0x000fca000000000d */
[----:B------:R-:W-:-:S05]  /*5500*/  F2FP.SATFINITE.E5M2.F32.PACK_AB_MERGE_C R13, RZ, R13, RZ ;  /* 0x0000000dff0d723e */ /* 0x000fca00048060ff */
[----:B------:R1:W-:Y:S01]  /*5510*/  @!P2 STG.E.U8 desc[UR36][R4.64+0x38], R13 ;  /* 0x0000380d0400a986 */ /* 0x0003e2000c101124 */
[----:B------:R-:W-:Y:S05]  /*5520*/  @P3 BRA `(.L_x_101) ;  /* 0x0000000000043947 */ /* 0x000fea0003800000 */
[----:B------:R0:W5:Y:S02]  /*5530*/  LDG.E.U8 R3, desc[UR36][R8.64+0x39] ;  /* 0x0000392408037981 */ /* 0x000164000c1e1100 */
.L_x_101:
[----:B------:R-:W-:Y:S05]  /*5540*/  BSYNC B1 ;  /* 0x0000000000017941 */ /* 0x000fea0003800000 */
.L_x_100:
[----:B-----5:R-:W-:Y:S01]  /*5550*/  LOP3.LUT R3, R3, 0xff, RZ, 0xc0, !PT ;  /* 0x000000ff03037812 */ /* 0x020fe200078ec0ff */
[----:B------:R-:W-:Y:S01]  /*5560*/  BSSY B1, `(.L_x_102) ;  /* 0x000000b000017945 */ /* 0x000fe20003800000 */
[----:B------:R-:W-:Y:S02]  /*5570*/  ISETP.LT.OR P0, PT, R0, 0x9, !P0 ;  /* 0x000000090000780c */ /* 0x000fe40004701670 */
[----:B------:R-:W-:-:S05]  /*5580*/  F2FP.F16.E5M2.UNPACK_B R3, R3 ;  /* 0x00000003ff03723e */ /* 0x000fca00020004ff */
[----:B------:R-:W-:-:S05]  /*5590*/  HADD2.F32 R3, -RZ, R3.H0_H0 ;  /* 0x20000003ff037230 */ /* 0x000fca0000004100 */
[----:B0-2---:R-:W-:Y:S01]  /*55a0*/  FMUL R8, R3, R60 ;  /* 0x0000003c03087220 */ /* 0x005fe20000400000 */
[----:B------:R-:W-:-:S03]  /*55b0*/  PRMT R3, RZ, 0x7610, R3 ;  /* 0x00007610ff037816 */ /* 0x000fc60000000003 */
[----:B------:R-:W-:-:S05]  /*55c0*/  FFMA R8, R53, R59, R8 ;  /* 0x0000003b35087223 */ /* 0x000fca0000000008 */
[----:B------:R-:W-:-:S05]  /*55d0*/  F2FP.SATFINITE.E5M2.F32.PACK_AB_MERGE_C R9, RZ, R8, RZ ;  /* 0x00000008ff09723e */ /* 0x000fca00048060ff */
[----:B------:R0:W-:Y:S01]  /*55e0*/  @!P3 STG.E.U8 desc[UR36][R4.64+0x39], R9 ;  /* 0x000039090400b986 */ /* 0x0001e2000c101124 */
[----:B------:R-:W-:Y:S05]  /*55f0*/  @P0 BRA `(.L_x_103) ;  /* 0x0000000000040947 */ /* 0x000fea0003800000 */
[----:B------:R2:W5:Y:S02]  /*5600*/  LDG.E.U8 R3, desc[UR36][R10.64+0x38] ;  /* 0x000038240a037981 */ /* 0x000564000c1e1100 */
.L_x_103:
[----:B------:R-:W-:Y:S05]  /*5610*/  BSYNC B1 ;  /* 0x0000000000017941 */ /* 0x000fea0003800000 */
.L_x_102:
[----:B-----5:R-:W-:Y:S01]  /*5620*/  LOP3.LUT R3, R3, 0xff, RZ, 0xc0, !PT ;  /* 0x000000ff03037812 */ /* 0x020fe200078ec0ff */
[----:B------:R-:W-:Y:S01]  /*5630*/  BSSY B1, `(.L_x_104) ;  /* 0x000000b000017945 */ /* 0x000fe20003800000 */
[----:B------:R-:W-:Y:S02]  /*5640*/  ISETP.LT.OR P1, PT, R0, 0x9, !P1 ;  /* 0x000000090000780c */ /* 0x000fe40004f21670 */
[----:B------:R-:W-:Y:S02]  /*5650*/  F2FP.F16.E5M2.UNPACK_B R3, R3 ;  /* 0x00000003ff03723e */ /* 0x000fe400020004ff */
[----:B------:R-:W-:-:S03]  /*5660*/  PRMT R0, RZ, 0x7610, R0 ;  /* 0x00007610ff007816 */ /* 0x000fc60000000000 */
[----:B------:R-:W-:-:S05]  /*5670*/  HADD2.F32 R3, -RZ, R3.H0_H0 ;  /* 0x20000003ff037230 */ /* 0x000fca0000004100 */
[----:B------:R-:W-:-:S04]  /*5680*/  FMUL R3, R3, R60 ;  /* 0x0000003c03037220 */ /* 0x000fc80000400000 */
[----:B------:R-:W-:-:S05]  /*5690*/  FFMA R3, R54, R59, R3 ;  /* 0x0000003b36037223 */ /* 0x000fca0000000003 */
[----:B------:R-:W-:-:S05]  /*56a0*/  F2FP.SATFINITE.E5M2.F32.PACK_AB_MERGE_C R3, RZ, R3, RZ ;  /* 0x00000003ff03723e */ /* 0x000fca00048060ff */
[----:B------:R0:W-:Y:S01]  /*56b0*/  @!P0 STG.E.U8 desc[UR36][R6.64+0x38], R3 ;  /* 0x0000380306008986 */ /* 0x0001e2000c101124 */
[----:B------:R-:W-:Y:S05]  /*56c0*/  @P1 BRA `(.L_x_105) ;  /* 0x0000000000041947 */ /* 0x000fea0003800000 */
[----:B------:R0:W5:Y:S02]  /*56d0*/  LDG.E.U8 R0, desc[UR36][R10.64+0x39] ;  /* 0x000039240a007981 */ /* 0x000164000c1e1100 */
.L_x_105:
[----:B------:R-:W-:Y:S05]  /*56e0*/  BSYNC B1 ;  /* 0x0000000000017941 */ /* 0x000fea0003800000 */
.L_x_104:
[----:B------:R-:W-:Y:S05]  /*56f0*/  @P1 BRA `(.L_x_106) ;  /* 0x0000000800601947 */ /* 0x000fea0003800000 */
[----:B-----5:R-:W-:-:S04]  /*5700*/  LOP3.LUT R0, R0, 0xff, RZ, 0xc0, !PT ;  /* 0x000000ff00007812 */ /* 0x020fc800078ec0ff */
[----:B------:R-:W-:-:S05]  /*5710*/  F2FP.F16.E5M2.UNPACK_B R0, R0 ;  /* 0x00000000ff00723e */ /* 0x000fca00020004ff */
[----:B0-----:R-:W-:-:S05]  /*5720*/  HADD2.F32 R3, -RZ, R0.H0_H0 ;  /* 0x20000000ff037230 */ /* 0x001fca0000004100 */
[----:B------:R-:W-:-:S04]  /*5730*/  FMUL R0, R3, R60 ;  /* 0x0000003c03007220 */ /* 0x000fc80000400000 */
[----:B------:R-:W-:-:S05]  /*5740*/  FFMA R0, R55, R59, R0 ;  /* 0x0000003b37007223 */ /* 0x000fca0000000000 */
[----:B------:R-:W-:-:S05]  /*5750*/  F2FP.SATFINITE.E5M2.F32.PACK_AB_MERGE_C R3, RZ, R0, RZ ;  /* 0x00000000ff03723e */ /* 0x000fca00048060ff */
[----:B------:R0:W-:Y:S01]  /*5760*/  STG.E.U8 desc[UR36][R6.64+0x39], R3 ;  /* 0x0000390306007986 */ /* 0x0001e2000c101124 */
[----:B------:R-:W-:Y:S05]  /*5770*/  BRA `(.L_x_106) ;  /* 0x0000000800407947 */ /* 0x000fea0003800000 */
.L_x_41:
[C---:B------:R-:W-:Y:S01]  /*5780*/  ISETP.GE.AND P1, PT, R3.reuse, 0x1, PT ;  /* 0x000000010300780c */ /* 0x040fe20003f26270 */
[-C--:B------:R-:W-:Y:S01]  /*5790*/  FMUL R24, R24, R59.reuse ;  /* 0x0000003b18187220 */ /* 0x080fe20000400000 */
[----:B------:R-:W-:Y:S01]  /*57a0*/  ISETP.GE.AND P3, PT, R3, 0x2, PT ;  /* 0x000000020300780c */ /* 0x000fe20003f66270 */
[-C--:B------:R-:W-:Y:S01]  /*57b0*/  FMUL R25, R25, R59.reuse ;  /* 0x0000003b19197220 */ /* 0x080fe20000400000 */
[----:B------:R-:W-:Y:S01]  /*57c0*/  ISETP.LT.OR P2, PT, R0, 0x1, !P1 ;  /* 0x000000010000780c */ /* 0x000fe20004f41670 */
[-C--:B------:R-:W-:Y:S01]  /*57d0*/  FMUL R26, R26, R59.reuse ;  /* 0x0000003b1a1a7220 */ /* 0x080fe20000400000 */
[C---:B------:R-:W-:Y:S01]  /*57e0*/  ISETP.LT.OR P5, PT, R0.reuse, 0x1, !P3 ;  /* 0x000000010000780c */ /* 0x040fe20005fa1670 */
[-C--:B------:R-:W-:Y:S01]  /*57f0*/  FMUL R27, R27, R59.reuse ;  /* 0x0000003b1b1b7220 */ /* 0x080fe20000400000 */
[----:B------:R-:W-:Y:S01]  /*5800*/  ISETP.LT.OR P1, PT, R0, 0x9, !P1 ;  /* 0x000000090000780c */ /* 0x000fe20004f21670 */
[-C--:B------:R-:W-:Y:S01]  /*5810*/  FMUL R28, R28, R59.reuse ;  /* 0x0000003b1c1c7220 */ /* 0x080fe20000400000 */
[----:B------:R-:W-:Y:S01]  /*5820*/  F2FP.SATFINITE.E5M2.F32.PACK_AB_MERGE_C R9, RZ, R24, RZ ;  /* 0x00000018ff09723e */ /* 0x000fe200048060ff */
[-C--:B------:R-:W-:Y:S01]  /*5830*/  FMUL R29, R29, R59.reuse ;  /* 0x0000003b1d1d7220 */ /* 0x080fe20000400000 */
[----:B------:R-:W-:Y:S01]  /*5840*/  ISETP.GE.AND P0, PT, R3, 0x9, PT ;  /* 0x000000090300780c */ /* 0x000fe20003f06270 */
[----:B------:R-:W-:Y:S01]  /*5850*/  FMUL R30, R30, R59 ;  /* 0x0000003b1e1e7220 */ /* 0x000fe20000400000 */
[----:B------:R-:W-:Y:S01]  /*5860*/  F2FP.SATFINITE.E5M2.F32.PACK_AB_MERGE_C R25, RZ, R25, RZ ;  /* 0x00000019ff19723e */ /* 0x000fe200048060ff */
[-C--:B------:R-:W-:Y:S01]  /*5870*/  FMUL R31, R31, R59.reuse ;  /* 0x0000003b1f1f7220 */ /* 0x080fe20000400000 */
[----:B------:R-:W-:Y:S01]  /*5880*/  F2FP.SATFINITE.E5M2.F32.PACK_AB_MERGE_C R11, RZ, R26, RZ ;  /* 0x0000001aff0b723e */ /* 0x000fe200048060ff */
[----:B------:R0:W-:Y:S01]  /*5890*/  @!P2 STG.E.U8 desc[UR36][R4.64], R9 ;  /* 0x000000090400a986 */ /* 0x0001e2000c101124 */
[----:B------:R-:W-:Y:S01]  /*58a0*/  ISETP.LT.OR P3, PT, R0, 0x9, !P3 ;  /* 0x000000090000780c */ /* 0x000fe20005f61670 */
[-C--:B------:R-:W-:Y:S01]  /*58b0*/  FMUL R32, R32, R59.reuse ;  /* 0x0000003b20207220 */ /* 0x080fe20000400000 */
[C---:B------:R-:W-:Y:S01]  /*58c0*/  ISETP.LT.OR P4, PT, R0.reuse, 0x1, !P0 ;  /* 0x000000010000780c */ /* 0x040fe20004781670 */
[----:B------:R-:W-:Y:S01]  /*58d0*/  @!P5 STG.E.U8 desc[UR36][R4.64+0x1], R25 ;  /* 0x000001190400d986 */ /* 0x000fe2000c101124 */
[----:B------:R-:W-:Y:S01]  /*58e0*/  ISETP.GE.AND P2, PT, R3, 0xa, PT ;  /* 0x0000000a0300780c */ /* 0x000fe20003f46270 */
[----:B------:R-:W-:Y:S01]  /*58f0*/  FMUL R33, R33, R59 ;  /* 0x0000003b21217220 */ /* 0x000fe20000400000 */
[----:B------:R-:W-:Y:S01]  /*5900*/  F2FP.SATFINITE.E5M2.F32.PACK_AB_MERGE_C R27, RZ, R27, RZ ;  /* 0x0000001bff1b723e */ /* 0x000fe200048060ff */
[----:B------:R1:W-:Y:S01]  /*5910*/  @!P1 STG.E.U8 desc[UR36][R6.64], R11 ;  /* 0x0000000b06009986 */ /* 0x0003e2000c101124 */
[----:B------:R-:W-:Y:S01]  /*5920*/  ISETP.LT.OR P1, PT, R0, 0x1, !P2 ;  /* 0x000000010000780c */ /* 0x000fe20005721670 */
[-C--:B------:R-:W-:Y:S01]  /*5930*/  FMUL R34, R34, R59.reuse ;  /* 0x0000003b22227220 */ /* 0x080fe20000400000 */
[----:B------:R-:W-:Y:S01]  /*5940*/  F2FP.SATFINITE.E5M2.F32.PACK_AB_MERGE_C R13, RZ, R28, RZ ;  /* 0x0000001cff0d723e */ /* 0x000fe200048060ff */
[----:B------:R-:W-:Y:S01]  /*5950*/  FMUL R35, R35, R59 ;  /* 0x0000003b23237220 */ /* 0x000fe20000400000 */
[----:B------:R-:W-:Y:S01]  /*5960*/  ISETP.GE.AND P5, PT, R3, 0x11, PT ;  /* 0x000000110300780c */ /* 0x000fe20003fa6270 */
[----:B------:R-:W-:Y:S01]  /*5970*/  @!P3 STG.E.U8 desc[UR36][R6.64+0x1], R27 ;  /* 0x0000011b0600b986 */ /* 0x000fe2000c101124 */
[----:B------:R-:W-:Y:S01]  /*5980*/  F2FP.SATFINITE.E5M2.F32.PACK_AB_MERGE_C R29, RZ, R29, RZ ;  /* 0x0000001dff1d723e */ /* 0x000fe200048060ff */
[-C--:B------:R-:W-:Y:S01]  /*5990*/  FMUL R36, R36, R59.reuse ;  /* 0x0000003b24247220 */ /* 0x080fe20000400000 */
[C---:B------:R-:W-:Y:S01]  /*59a0*/  ISETP.LT.OR P0, PT, R0.reuse, 0x9, !P0 ;  /* 0x000000090000780c */ /* 0x040fe20004701670 */
[----:B------:R-:W-:Y:S01]  /*59b0*/  @!P4 STG.E.U8 desc[UR36][R4.64+0x8], R13 ;  /* 0x0000080d0400c986 */ /* 0x000fe2000c101124 */
[C---:B------:R-:W-:Y:S01]  /*59c0*/  ISETP.LT.OR P2, PT, R0.reuse, 0x9, !P2 ;  /* 0x000000090000780c */ /* 0x040fe20005741670 */
[-C--:B------:R-:W-:Y:S01]  /*59d0*/  FMUL R37, R37, R59.reuse ;  /* 0x0000003b25257220 */ /* 0x080fe20000400000 */
[----:B------:R-:W-:Y:S01]  /*59e0*/  ISETP.GE.AND P4, PT, R3, 0x12, PT ;  /* 0x000000120300780c */ /* 0x000fe20003f86270 */
[----:B------:R-:W-:Y:S01]  /*59f0*/  @!P1 STG.E.U8 desc[UR36][R4.64+0x9], R29 ;  /* 0x0000091d04009986 */ /* 0x000fe2000c101124 */
[----:B------:R-:W-:Y:S01]  /*5a00*/  ISETP.LT.OR P3, PT, R0, 0x1, !P5 ;  /* 0x000000010000780c */ /* 0x000fe20006f61670 */
[-C--:B------:R-:W-:Y:S01]  /*5a10*/  FMUL R38, R38, R59.reuse ;  /* 0x0000003b26267220 */ /* 0x080fe20000400000 */
[----:B------:R-:W-:Y:S01]  /*5a20*/  ISETP.LT.OR P1, PT, R0, 0x1, !P4 ;  /* 0x000000010000780c */ /* 0x000fe20006721670 */
[-C--:B------:R-:W-:Y:S01]  /*5a30*/  FMUL R39, R39, R59.reuse ;  /* 0x0000003b27277220 */ /* 0x080fe20000400000 */
[----:B0-----:R-:W-:Y:S01]  /*5a40*/  F2FP.SATFINITE.E5M2.F32.PACK_AB_MERGE_C R9, RZ, R30, RZ ;  /* 0x0000001eff09723e */ /* 0x001fe200048060ff */
[----:B------:R-:W-:Y:S01]  /*5a50*/  FMUL R40, R40, R59 ;  /* 0x0000003b28287220 */ /* 0x000fe20000400000 */
[----:B------:R-:W-:Y:S01]  /*5a60*/  F2FP.SATFINITE.E5M2.F32.PACK_AB_MERGE_C R31, RZ, R31, RZ ;  /* 0x0000001fff1f723e */ /* 0x000fe200048060ff */
[----:B------:R-:W-:Y:S01]  /*5a70*/  FMUL R41, R41, R59 ;  /* 0x0000003b29297220 */ /* 0x000fe20000400000 */
[----:B-1----:R-:W-:Y:S01]  /*5a80*/  F2FP.SATFINITE.E5M2.F32.PACK_AB_MERGE_C R11, RZ, R32, RZ ;  /* 0x00000020ff0b723e */ /* 0x002fe200048060ff */
[----:B------:R0:W-:Y:S01]  /*5a90*/  @!P0 STG.E.U8 desc[UR36][R6.64+0x8], R9 ;  /* 0x0000080906008986 */ /* 0x0001e2000c101124 */
[----:B------:R-:W-:Y:S01]  /*5aa0*/  F2FP.SATFINITE.E5M2.F32.PACK_AB_MERGE_C R33, RZ, R33, RZ ;  /* 0x00000021ff21723e */ /* 0x000fe200048060ff */
[-C--:B------:R-:W-:Y:S01]  /*5ab0*/  FMUL R42, R42, R59.reuse ;  /* 0x0000003b2a2a7220 */ /* 0x080fe20000400000 */
[C---:B------:R-:W-:Y:S01]  /*5ac0*/  ISETP.LT.OR P4, PT, R0.reuse, 0x9, !P4 ;  /* 0x000000090000780c */ /* 0x040fe20006781670 */
[----:B------:R-:W-:Y:S01]  /*5ad0*/  @!P2 STG.E.U8 desc[UR36][R6.64+0x9], R31 ;  /* 0x0000091f0600a986 */ /* 0x000fe2000c101124 */
[----:B------:R-:W-:Y:S01]  /*5ae0*/  ISETP.LT.OR P2, PT, R0, 0x9, !P5 ;  /* 0x000000090000780c */ /* 0x000fe20006f41670 */
[----:B------:R-:W-:Y:S01]  /*5af0*/  FMUL R43, R43, R59 ;  /* 0x0000003b2b2b7220 */ /* 0x000fe20000400000 */
[----:B------:R-:W-:Y:S01]  /*5b00*/  F2FP.SATFINITE.E5M2.F32.PACK_AB_MERGE_C R35, RZ, R35, RZ ;  /* 0x00000023ff23723e */ /* 0x000fe200048060ff */
[----:B------:R1:W-:Y:S01]  /*5b10*/  @!P3 STG.E.U8 desc[UR36][R4.64+0x10], R11 ;  /* 0x0000100b0400b986 */ /* 0x0003e2000c101124 */
[C---:B------:R-:W-:Y:S01]  /*5b20*/  ISETP.GE.AND P3, PT, R3.reuse, 0x19, PT ;  /* 0x000000190300780c */ /* 0x040fe20003f66270 */
[----:B------:R-:W-:Y:S01]  /*5b30*/  FMUL R44, R44, R59 ;  /* 0x0000003b2c2c7220 */ /* 0x000fe20000400000 */
[----:B------:R-:W-:Y:S01]  /*5b40*/  F2FP.SATFINITE.E5M2.F32.PACK_AB_MERGE_C R37, RZ, R37, RZ ;  /* 0x00000025ff25723e */ /* 0x000fe200048060ff */
[----:B------:R-:W-:Y:S01]  /*5b50*/  @!P1 STG.E.U8 desc[UR36][R4.64+0x11], R33 ;  /* 0x0000112104009986 */ /* 0x000fe2000c101124 */
[----:B------:R-:W-:Y:S01]  /*5b60*/  ISETP.GE.AND P1, PT, R3, 0x1a, PT ;  /* 0x0000001a0300780c */ /* 0x000fe20003f26270 */
[-C--:B------:R-:W-:Y:S01]  /*5b70*/  FMUL R45, R45, R59.reuse ;  /* 0x0000003b2d2d7220 */ /* 0x080fe20000400000 */
[----:B------:R-:W-:Y:S01]  /*5b80*/  ISETP.LT.OR P0, PT, R0, 0x1, !P3 ;  /* 0x000000010000780c */ /* 0x000fe20005f01670 */
[----:B------:R-:W-:Y:S01]  /*5b90*/  @!P4 STG.E.U8 desc[UR36][R6.64+0x11], R35 ;  /* 0x000011230600c986 */ /* 0x000fe2000c101124 */
[----:B0-----:R-:W-:Y:S01]  /*5ba0*/  F2FP.SATFINITE.E5M2.F32.PACK_AB_MERGE_C R9, RZ, R34, RZ ;  /* 0x00000022ff09723e */ /* 0x001fe200048060ff */
[-C--:B------:R-:W-:Y:S01]  /*5bb0*/  FMUL R46, R46, R59.reuse ;  /* 0x0000003b2e2e7220 */ /* 0x080fe20000400000 */
[C---:B------:R-:W-:Y:S01]  /*5bc0*/  ISETP.LT.OR P5, PT, R0.reuse, 0x1, !P1 ;  /* 0x000000010000780c */ /* 0x040fe20004fa1670 */
[-C--:B------:R-:W-:Y:S01]  /*5bd0*/  FMUL R47, R47, R59.reuse ;  /* 0x0000003b2f2f7220 */ /* 0x080fe20000400000 */
[----:B------:R-:W-:Y:S01]  /*5be0*/  ISETP.LT.OR P3, PT, R0, 0x9, !P3 ;  /* 0x000000090000780c */ /* 0x000fe20005f61670 */
[----:B------:R0:W-:Y:S01]  /*5bf0*/  @!P2 STG.E.U8 desc[UR36][R6.64+0x10], R9 ;  /* 0x000010090600a986 */ /* 0x0001e2000c101124 */
[----:B-1----:R-:W-:Y:S01]  /*5c00*/  F2FP.SATFINITE.E5M2.F32.PACK_AB_MERGE_C R11, RZ, R36, RZ ;  /* 0x00000024ff0b723e */ /* 0x002fe200048060ff */
[-C--:B------:R-:W-:Y:S01]  /*5c10*/  FMUL R48, R48, R59.reuse ;  /* 0x0000003b30307220 */ /* 0x080fe20000400000 */
[----:B------:R-:W-:Y:S01]  /*5c20*/  ISETP.GE.AND P2, PT, R3, 0x21, PT ;  /* 0x000000210300780c */ /* 0x000fe20003f46270 */
[-C--:B------:R-:W-:Y:S01]  /*5c30*/  FMUL R49, R49, R59.reuse ;  /* 0x0000003b31317220 */ /* 0x080fe20000400000 */
[C---:B------:R-:W-:Y:S01]  /*5c40*/  ISETP.LT.OR P1, PT, R0.reuse, 0x9, !P1 ;  /* 0x000000090000780c */ /* 0x040fe20004f21670 */
[----:B------:R-:W-:Y:S01]  /*5c50*/  @!P0 STG.E.U8 desc[UR36][R4.64+0x18], R11 ;  /* 0x0000180b04008986 */ /* 0x000fe2000c101124 */
[----:B------:R-:W-:Y:S01]  /*5c60*/  ISETP.LT.OR P4, PT, R0, 0x1, !P2 ;  /* 0x000000010000780c */ /* 0x000fe20005781670 */
[----:B------:R-:W-:Y:S01]  /*5c70*/  FMUL R50, R50, R59 ;  /* 0x0000003b32327220 */ /* 0x000fe20000400000 */
[----:B------:R-:W-:Y:S01]  /*5c80*/  ISETP.GE.AND P0, PT, R3, 0x22, PT ;  /* 0x000000220300780c */ /* 0x000fe20003f06270 */
[----:B------:R-:W-:Y:S01]  /*5c90*/  @!P5 STG.E.U8 desc[UR36][R4.64+0x19], R37 ;  /* 0x000019250400d986 */ /* 0x000fe2000c101124 */
[----:B------:R-:W-:Y:S01]  /*5ca0*/  F2FP.SATFINITE.E5M2.F32.PACK_AB_MERGE_C R39, RZ, R39, RZ ;  /* 0x00000027ff27723e */ /* 0x000fe200048060ff */
[-C--:B------:R-:W-:Y:S01]  /*5cb0*/  FMUL R51, R51, R59.reuse ;  /* 0x0000003b33337220 */ /* 0x080fe20000400000 */
[----:B0-----:R-:W-:Y:S01]  /*5cc0*/  F2FP.SATFINITE.E5M2.F32.PACK_AB_MERGE_C R9, RZ, R38, RZ ;  /* 0x00000026ff09723e */ /* 0x001fe200048060ff */
[-C--:B------:R-:W-:Y:S01]  /*5cd0*/  FMUL R52, R52, R59.reuse ;  /* 0x0000003b34347220 */ /* 0x080fe20000400000 */
[----:B------:R-:W-:Y:S01]  /*5ce0*/  F2FP.SATFINITE.E5M2.F32.PACK_AB_MERGE_C R13, RZ, R40, RZ ;  /* 0x00000028ff0d723e */ /* 0x000fe200048060ff */
[----:B------:R-:W-:Y:S01]  /*5cf0*/  FMUL R53, R53, R59 ;  /* 0x0000003b35357220 */ /* 0x000fe20000400000 */
        /* <DEDUP_REMOVED lines=9> */
[----:B------:R-:W-:Y:S01]  /*5d90*/  @!P4 STG.E.U8 desc[UR36][R4.64+0x20], R13 ;  /* 0x0000200d0400c986 */ /* 0x000fe2000c101124 */
[----:B------:R-:W-:-:S02]  /*5da0*/  ISETP.LT.OR P4, PT, R0, 0x9, !P0 ;  /* 0x000000090000780c */ /* 0x000fc40004781670 */
[----:B------:R-:W-:Y:S02]  /*5db0*/  ISETP.GE.AND P0, PT, R3, 0x2a, PT ;  /* 0x0000002a0300780c */ /* 0x000fe40003f06270 */
[C---:B------:R-:W-:Y:S01]  /*5dc0*/  ISETP.LT.OR P5, PT, R0.reuse, 0x1, !P1 ;  /* 0x000000010000780c */ /* 0x040fe20004fa1670 */
[----:B------:R-:W-:Y:S01]  /*5dd0*/  @!P3 STG.E.U8 desc[UR36][R4.64+0x21], R41 ;  /* 0x000021290400b986 */ /* 0x000fe2000c101124 */
[C---:B------:R-:W-:Y:S02]  /*5de0*/  ISETP.LT.OR P3, PT, R0.reuse, 0x1, !P0 ;  /* 0x000000010000780c */ /* 0x040fe40004761670 */
[----:B0-----:R-:W-:Y:S02]  /*5df0*/  F2FP.SATFINITE.E5M2.F32.PACK_AB_MERGE_C R9, RZ, R42, RZ ;  /* 0x0000002aff09723e */ /* 0x001fe400048060ff */
[----:B------:R-:W-:Y:S02]  /*5e00*/  F2FP.SATFINITE.E5M2.F32.PACK_AB_MERGE_C R11, RZ, R44, RZ ;  /* 0x0000002cff0b723e */ /* 0x000fe400048060ff */
[----:B------:R-:W-:Y:S01]  /*5e10*/  F2FP.SATFINITE.E5M2.F32.PACK_AB_MERGE_C R45, RZ, R45, RZ ;  /* 0x0000002dff2d723e */ /* 0x000fe200048060ff */
[----:B------:R0:W-:Y:S01]  /*5e20*/  @!P2 STG.E.U8 desc[UR36][R6.64+0x20], R9 ;  /* 0x000020090600a986 */ /* 0x0001e2000c101124 */
[----:B------:R-:W-:-:S02]  /*5e30*/  ISETP.LT.OR P2, PT, R0, 0x9, !P1 ;  /* 0x000000090000780c */ /* 0x000fc40004f41670 */
[C---:B------:R-:W-:Y:S01]  /*5e40*/  ISETP.GE.AND P1, PT, R3.reuse, 0x32, PT ;  /* 0x000000320300780c */ /* 0x040fe20003f26270 */
[----:B------:R-:W-:Y:S01]  /*5e50*/  @!P4 STG.E.U8 desc[UR36][R6.64+0x21], R43 ;  /* 0x0000212b0600c986 */ /* 0x000fe2000c101124 */
[----:B------:R-:W-:Y:S02]  /*5e60*/  ISETP.GE.AND P4, PT, R3, 0x31, PT ;  /* 0x000000310300780c */ /* 0x000fe40003f86270 */
[C---:B------:R-:W-:Y:S01]  /*5e70*/  ISETP.LT.OR P0, PT, R0.reuse, 0x9, !P0 ;  /* 0x000000090000780c */ /* 0x040fe20004701670 */
[----:B------:R1:W-:Y:S01]  /*5e80*/  @!P5 STG.E.U8 desc[UR36][R4.64+0x28], R11 ;  /* 0x0000280b0400d986 */ /* 0x0003e2000c101124 */
[C---:B------:R-:W-:Y:S02]  /*5e90*/  ISETP.LT.OR P5, PT, R0.reuse, 0x1, !P1 ;  /* 0x000000010000780c */ /* 0x040fe40004fa1670 */
[----:B------:R-:W-:Y:S01]  /*5ea0*/  F2FP.SATFINITE.E5M2.F32.PACK_AB_MERGE_C R47, RZ, R47, RZ ;  /* 0x0000002fff2f723e */ /* 0x000fe200048060ff */
[----:B------:R-:W-:Y:S01]  /*5eb0*/  @!P3 STG.E.U8 desc[UR36][R4.64+0x29], R45 ;  /* 0x0000292d0400b986 */ /* 0x000fe2000c101124 */
[----:B------:R-:W-:-:S02]  /*5ec0*/  ISETP.LT.OR P3, PT, R0, 0x1, !P4 ;  /* 0x000000010000780c */ /* 0x000fc40006761670 */
[----:B0-----:R-:W-:Y:S02]  /*5ed0*/  F2FP.SATFINITE.E5M2.F32.PACK_AB_MERGE_C R9, RZ, R46, RZ ;  /* 0x0000002eff09723e */ /* 0x001fe400048060ff */
[----:B------:R-:W-:Y:S02]  /*5ee0*/  F2FP.SATFINITE.E5M2.F32.PACK_AB_MERGE_C R49, RZ, R49, RZ ;  /* 0x00000031ff31723e */ /* 0x000fe400048060ff */
[----:B------:R-:W-:Y:S01]  /*5ef0*/  ISETP.LT.OR P4, PT, R0, 0x9, !P4 ;  /* 0x000000090000780c */ /* 0x000fe20006781670 */
[----:B------:R0:W-:Y:S01]  /*5f00*/  @!P2 STG.E.U8 desc[UR36][R6.64+0x28], R9 ;  /* 0x000028090600a986 */ /* 0x0001e2000c101124 */
[----:B-1----:R-:W-:Y:S02]  /*5f10*/  F2FP.SATFINITE.E5M2.F32.PACK_AB_MERGE_C R11, RZ, R48, RZ ;  /* 0x00000030ff0b723e */ /* 0x002fe400048060ff */
[C---:B------:R-:W-:Y:S01]  /*5f20*/  ISETP.GE.AND P2, PT, R3.reuse, 0x3a, PT ;  /* 0x0000003a0300780c */ /* 0x040fe20003f46270 */
[----:B------:R-:W-:Y:S01]  /*5f30*/  @!P0 STG.E.U8 desc[UR36][R6.64+0x29], R47 ;  /* 0x0000292f06008986 */ /* 0x000fe2000c101124 */
[----:B------:R-:W-:-:S02]  /*5f40*/  ISETP.GE.AND P0, PT, R3, 0x39, PT ;  /* 0x000000390300780c */ /* 0x000fc40003f06270 */
[C---:B------:R-:W-:Y:S01]  /*5f50*/  ISETP.LT.OR P1, PT, R0.reuse, 0x9, !P1 ;  /* 0x000000090000780c */ /* 0x040fe20004f21670 */
[----:B------:R1:W-:Y:S01]  /*5f60*/  @!P3 STG.E.U8 desc[UR36][R4.64+0x30], R11 ;  /* 0x0000300b0400b986 */ /* 0x0003e2000c101124 */
[C---:B------:R-:W-:Y:S02]  /*5f70*/  ISETP.LT.OR P3, PT, R0.reuse, 0x1, !P0 ;  /* 0x000000010000780c */ /* 0x040fe40004761670 */
[C---:B------:R-:W-:Y:S01]  /*5f80*/  ISETP.LT.OR P0, PT, R0.reuse, 0x9, !P0 ;  /* 0x000000090000780c */ /* 0x040fe20004701670 */
[----:B------:R2:W-:Y:S01]  /*5f90*/  @!P5 STG.E.U8 desc[UR36][R4.64+0x31], R49 ;  /* 0x000031310400d986 */ /* 0x0005e2000c101124 */
[C---:B------:R-:W-:Y:S02]  /*5fa0*/  ISETP.LT.OR P5, PT, R0.reuse, 0x1, !P2 ;  /* 0x000000010000780c */ /* 0x040fe400057a1670 */
[----:B------:R-:W-:Y:S02]  /*5fb0*/  ISETP.LT.OR P2, PT, R0, 0x9, !P2 ;  /* 0x000000090000780c */ /* 0x000fe40005741670 */
[----:B------:R-:W-:-:S02]  /*5fc0*/  F2FP.SATFINITE.E5M2.F32.PACK_AB_MERGE_C R3, RZ, R50, RZ ;  /* 0x00000032ff03723e */ /* 0x000fc400048060ff */
[----:B------:R-:W-:Y:S02]  /*5fd0*/  F2FP.SATFINITE.E5M2.F32.PACK_AB_MERGE_C R51, RZ, R51, RZ ;  /* 0x00000033ff33723e */ /* 0x000fe400048060ff */
[----:B0-----:R-:W-:Y:S01]  /*5fe0*/  F2FP.SATFINITE.E5M2.F32.PACK_AB_MERGE_C R9, RZ, R52, RZ ;  /* 0x00000034ff09723e */ /* 0x001fe200048060ff */
[----:B------:R2:W-:Y:S01]  /*5ff0*/  @!P4 STG.E.U8 desc[UR36][R6.64+0x30], R3 ;  /* 0x000030030600c986 */ /* 0x0005e2000c101124 */
[----:B------:R-:W-:Y:S02]  /*6000*/  F2FP.SATFINITE.E5M2.F32.PACK_AB_MERGE_C R53, RZ, R53, RZ ;  /* 0x00000035ff35723e */ /* 0x000fe400048060ff */
[----:B-1----:R-:W-:Y:S01]  /*6010*/  F2FP.SATFINITE.E5M2.F32.PACK_AB_MERGE_C R11, RZ, R54, RZ ;  /* 0x00000036ff0b723e */ /* 0x002fe200048060ff */
[----:B------:R2:W-:Y:S01]  /*6020*/  @!P1 STG.E.U8 desc[UR36][R6.64+0x31], R51 ;  /* 0x0000313306009986 */ /* 0x0005e2000c101124 */
[----:B------:R-:W-:-:S03]  /*6030*/  F2FP.SATFINITE.E5M2.F32.PACK_AB_MERGE_C R55, RZ, R55, RZ ;  /* 0x00000037ff37723e */ /* 0x000fc600048060ff */
[----:B------:R2:W-:Y:S04]  /*6040*/  @!P3 STG.E.U8 desc[UR36][R4.64+0x38], R9 ;  /* 0x000038090400b986 */ /* 0x0005e8000c101124 */
[----:B------:R2:W-:Y:S04]  /*6050*/  @!P5 STG.E.U8 desc[UR36][R4.64+0x39], R53 ;  /* 0x000039350400d986 */ /* 0x0005e8000c101124 */
[----:B------:R2:W-:Y:S04]  /*6060*/  @!P0 STG.E.U8 desc[UR36][R6.64+0x38], R11 ;  /* 0x0000380b06008986 */ /* 0x0005e8000c101124 */
[----:B------:R2:W-:Y:S02]  /*6070*/  @!P2 STG.E.U8 desc[UR36][R6.64+0x39], R55 ;  /* 0x000039370600a986 */ /* 0x0005e4000c101124 */
.L_x_106:
[----:B------:R-:W-:Y:S05]  /*6080*/  BSYNC B0 ;  /* 0x0000000000007941 */ /* 0x000fea0003800000 */
.L_x_40:
[----:B------:R-:W-:Y:S01]  /*6090*/  ULDC UR4, c[0x0][0xc] ;  /* 0x0000030000047ab9 */ /* 0x000fe20000000800 */
[----:B------:R-:W-:Y:S01]  /*60a0*/  ULDC UR5, c[0x0][0x10] ;  /* 0x0000040000057ab9 */ /* 0x000fe20000000800 */
[----:B0-2---:R-:W0:Y:S01]  /*60b0*/  LDC R3, c[0x0][0x14] ;  /* 0x00000500ff037b82 */ /* 0x005e220000000800 */
[----:B------:R-:W-:Y:S01]  /*60c0*/  UIMAD.WIDE.U32 UR4, UR4, UR5, URZ ;  /* 0x00000005040472a5 */ /* 0x000fe2000f8e003f */
[----:B-----5:R-:W-:Y:S01]  /*60d0*/  PRMT R0, RZ, 0x7610, R0 ;  /* 0x00007610ff007816 */ /* 0x020fe20000000000 */
[----:B------:R-:W-:Y:S02]  /*60e0*/  IMAD.MOV.U32 R58, RZ, RZ, -0x1 ;  /* 0xffffffffff3a7424 */ /* 0x000fe400078e00ff */
[----:B------:R-:W-:Y:S02]  /*60f0*/  IMAD.MOV.U32 R56, RZ, RZ, -0x1 ;  /* 0xffffffffff387424 */ /* 0x000fe400078e00ff */
[----:B0-----:R-:W-:-:S04]  /*6100*/  IMAD.WIDE.U32 R16, R3, UR4, R16 ;  /* 0x0000000403107c25 */ /* 0x001fc8000f8e0010 */
[----:B------:R-:W-:Y:S01]  /*6110*/  IMAD R3, R3, UR5, RZ ;  /* 0x0000000503037c24 */ /* 0x000fe2000f8e02ff */
[----:B------:R-:W-:Y:S02]  /*6120*/  ULDC.64 UR4, c[0x0][0x650] ;  /* 0x0001940000047ab9 */ /* 0x000fe40000000a00 */
[----:B------:R-:W-:Y:S01]  /*6130*/  ISETP.GE.U32.AND P0, PT, R16, UR4, PT ;  /* 0x0000000410007c0c */ /* 0x000fe2000bf06070 */
[----:B------:R-:W-:-:S05]  /*6140*/  IMAD.IADD R17, R17, 0x1, R3 ;  /* 0x0000000111117824 */ /* 0x000fca00078e0203 */
[----:B------:R-:W-:-:S13]  /*6150*/  ISETP.GE.U32.AND.EX P0, PT, R17, UR5, PT, P0 ;  /* 0x0000000511007c0c */ /* 0x000fda000bf06100 */
[----:B------:R-:W-:Y:S05]  /*6160*/  @P0 BRA `(.L_x_107) ;  /* 0x0000000400640947 */ /* 0x000fea0003800000 */
[----:B------:R-:W0:Y:S01]  /*6170*/  S2R R12, SR_CTAID.X ;  /* 0x00000000000c7919 */ /* 0x000e220000002500 */
[----:B---34-:R-:W2:Y:S01]  /*6180*/  LDC.64 R10, c[0x0][0x628] ;  /* 0x00018a00ff0a7b82 */ /* 0x018ea20000000a00 */
[----:B------:R-:W-:Y:S01]  /*6190*/  ULDC UR4, c[0x0][0x150] ;  /* 0x0000540000047ab9 */ /* 0x000fe20000000800 */
[----:B------:R-:W-:Y:S01]  /*61a0*/  IMAD.MOV.U32 R8, RZ, RZ, R16 ;  /* 0x000000ffff087224 */ /* 0x000fe200078e0010 */
[----:B------:R-:W3:Y:S01]  /*61b0*/  S2R R22, SR_CTAID.Y ;  /* 0x0000000000167919 */ /* 0x000ee20000002600 */
[----:B------:R-:W-:-:S04]  /*61c0*/  IMAD.MOV.U32 R9, RZ, RZ, R17 ;  /* 0x000000ffff097224 */ /* 0x000fc800078e0011 */
[----:B------:R-:W4:Y:S08]  /*61d0*/  LDC R21, c[0x0][0x144] ;  /* 0x00005100ff157b82 */ /* 0x000f300000000800 */
[----:B------:R-:W1:Y:S08]  /*61e0*/  LDC R0, c[0x0][0x630] ;  /* 0x00018c00ff007b82 */ /* 0x000e700000000800 */
[----:B------:R-:W1:Y:S01]  /*61f0*/  LDC.64 R14, c[0x0][0x620] ;  /* 0x00018800ff0e7b82 */ /* 0x000e620000000a00 */
[----:B--2---:R-:W-:-:S04]  /*6200*/  ISETP.NE.U32.AND P0, PT, R10, RZ, PT ;  /* 0x000000ff0a00720c */ /* 0x004fc80003f05070 */
[----:B------:R-:W-:Y:S02]  /*6210*/  ISETP.NE.AND.EX P0, PT, R11, RZ, PT, P0 ;  /* 0x000000ff0b00720c */ /* 0x000fe40003f05300 */
[----:B0-----:R-:W-:-:S05]  /*6220*/  I2FP.F32.U32 R3, R12 ;  /* 0x0000000c00037245 */ /* 0x001fca0000201000 */
[----:B------:R-:W-:-:S04]  /*6230*/  FMUL R3, R3, UR4 ;  /* 0x0000000403037c20 */ /* 0x000fc80008400000 */
[----:B------:R0:W2:Y:S02]  /*6240*/  F2I.U32.TRUNC.NTZ R20, R3 ;  /* 0x0000000300147305 */ /* 0x0000a4000020f000 */
[----:B---34-:R-:W-:Y:S05]  /*6250*/  @!P0 BRA `(.L_x_108) ;  /* 0x0000000000288947 */ /* 0x018fea0003800000 */
[----:B0-----:R-:W0:Y:S02]  /*6260*/  LDC R3, c[0x0][0x634] ;  /* 0x00018d00ff037b82 */ /* 0x001e240000000800 */
[----:B0-----:R-:W-:-:S05]  /*6270*/  IADD3 R3, P0, R16, R3, RZ ;  /* 0x0000000310037210 */ /* 0x001fca0007f1e0ff */
[----:B-1----:R-:W-:-:S04]  /*6280*/  IMAD.X R13, RZ, RZ, R17, P0 ;  /* 0x000000ffff0d7224 */ /* 0x002fc800000e0611 */
[----:B------:R-:W-:-:S04]  /*6290*/  IMAD.WIDE.U32 R4, R13, R10, RZ ;  /* 0x0000000a0d047225 */ /* 0x000fc800078e00ff */
[----:B------:R-:W-:-:S04]  /*62a0*/  IMAD.WIDE.U32 R6, P0, R3, R11, R4 ;  /* 0x0000000b03067225 */ /* 0x000fc80007800004 */
[----:B------:R-:W-:-:S04]  /*62b0*/  IMAD.WIDE.U32 R4, R3, R10, RZ ;  /* 0x0000000a03047225 */ /* 0x000fc800078e00ff */
[----:B------:R-:W-:Y:S01]  /*62c0*/  IMAD.X R9, RZ, RZ, RZ, P0 ;  /* 0x000000ffff097224 */ /* 0x000fe200000e06ff */
[----:B------:R-:W-:Y:S01]  /*62d0*/  IADD3 RZ, P0, R5, R6, RZ ;  /* 0x0000000605ff7210 */ /* 0x000fe20007f1e0ff */
[----:B------:R-:W-:-:S04]  /*62e0*/  IMAD.MOV.U32 R8, RZ, RZ, R7 ;  /* 0x000000ffff087224 */ /* 0x000fc800078e0007 */
[----:B------:R-:W-:-:S08]  /*62f0*/  IMAD.WIDE.U32.X R8, R13, R11, R8, P0 ;  /* 0x0000000b0d087225 */ /* 0x000fd000000e0408 */
.L_x_108:
[----:B------:R-:W3:Y:S01]  /*6300*/  LDC.64 R28, c[0x0][0x640] ;  /* 0x00019000ff1c7b82 */ /* 0x000ee20000000a00 */
[-CC-:B-1----:R-:W-:Y:S01]  /*6310*/  SHF.R.U64 R56, R8, R0.reuse, R9.reuse ;  /* 0x0000000008387219 */ /* 0x182fe20000001209 */
[----:B--2---:R-:W-:Y:S01]  /*6320*/  IMAD.MOV R20, RZ, RZ, -R20 ;  /* 0x000000ffff147224 */ /* 0x004fe200078e0a14 */
[----:B------:R-:W-:Y:S01]  /*6330*/  SHF.R.U32.HI R0, RZ, R0, R9 ;  /* 0x00000000ff007219 */ /* 0x000fe20000011609 */
[----:B------:R-:W-:Y:S01]  /*6340*/  ULDC UR4, c[0x0][0x154] ;  /* 0x0000550000047ab9 */ /* 0x000fe20000000800 */
[----:B0-----:R-:W-:Y:S01]  /*6350*/  IADD3 R3, P0, RZ, -R56, RZ ;  /* 0x80000038ff037210 */ /* 0x001fe20007f1e0ff */
[----:B------:R-:W-:Y:S02]  /*6360*/  IMAD R24, R21, R20, R12 ;  /* 0x0000001415187224 */ /* 0x000fe400078e020c */
[----:B------:R-:W0:Y:S01]  /*6370*/  LDC R6, c[0x0][0x618] ;  /* 0x00018600ff067b82 */ /* 0x000e220000000800 */
[----:B------:R-:W-:Y:S02]  /*6380*/  IMAD.MOV.U32 R7, RZ, RZ, 0x1 ;  /* 0x00000001ff077424 */ /* 0x000fe400078e00ff */
[----:B------:R-:W-:-:S04]  /*6390*/  IMAD.X R5, RZ, RZ, ~R0, P0 ;  /* 0x000000ffff057224 */ /* 0x000fc800000e0e00 */
[-C--:B------:R-:W-:Y:S01]  /*63a0*/  IMAD R0, R5, R14.reuse, RZ ;  /* 0x0000000e05007224 */ /* 0x080fe200078e02ff */
[----:B------:R-:W1:Y:S01]  /*63b0*/  LDC R8, c[0x0][0x608] ;  /* 0x00018200ff087b82 */ /* 0x000e620000000800 */
[----:B------:R-:W-:-:S04]  /*63c0*/  IMAD.WIDE.U32 R4, R3, R14, R16 ;  /* 0x0000000e03047225 */ /* 0x000fc800078e0010 */
[----:B------:R-:W-:Y:S01]  /*63d0*/  IMAD R3, R3, R15, R0 ;  /* 0x0000000f03037224 */ /* 0x000fe200078e0200 */
[----:B------:R-:W-:Y:S02]  /*63e0*/  I2FP.F32.U32 R0, R22 ;  /* 0x0000001600007245 */ /* 0x000fe40000201000 */
[----:B------:R-:W2:Y:S01]  /*63f0*/  LDC R26, c[0x0][0x658] ;  /* 0x00019600ff1a7b82 */ /* 0x000ea20000000800 */
[----:B------:R-:W-:Y:S01]  /*6400*/  IMAD.IADD R3, R5, 0x1, R3 ;  /* 0x0000000105037824 */ /* 0x000fe200078e0203 */
[----:B---3--:R-:W-:Y:S01]  /*6410*/  ISETP.NE.U32.AND P0, PT, R28, RZ, PT ;  /* 0x000000ff1c00720c */ /* 0x008fe20003f05070 */
[----:B------:R-:W-:Y:S01]  /*6420*/  FMUL R0, R0, UR4 ;  /* 0x0000000400007c20 */ /* 0x000fe20008400000 */
[----:B------:R-:W-:Y:S02]  /*6430*/  IMAD.MOV.U32 R5, RZ, RZ, -0x1 ;  /* 0xffffffffff057424 */ /* 0x000fe400078e00ff */
[----:B------:R-:W-:Y:S01]  /*6440*/  ISETP.NE.AND.EX P0, PT, R29, RZ, PT, P0 ;  /* 0x000000ff1d00720c */ /* 0x000fe20003f05300 */
[----:B------:R3:W4:Y:S01]  /*6450*/  F2I.U32.TRUNC.NTZ R13, R0 ;  /* 0x00000000000d7305 */ /* 0x000722000020f000 */
[----:B------:R-:W3:Y:S01]  /*6460*/  LDC R15, c[0x0][0x148] ;  /* 0x00005200ff0f7b82 */ /* 0x000ee20000000800 */
[----:B0-----:R-:W-:-:S02]  /*6470*/  SHF.R.U64 R12, R4, R6, R3 ;  /* 0x00000006040c7219 */ /* 0x001fc40000001203 */
[----:B------:R-:W-:-:S05]  /*6480*/  SHF.R.U32.HI R3, RZ, R6, R3 ;  /* 0x00000006ff037219 */ /* 0x000fca0000011603 */
[----:B------:R-:W0:Y:S01]  /*6490*/  LDC R20, c[0x0][0x600] ;  /* 0x00018000ff147b82 */ /* 0x000e220000000800 */
[-CC-:B-1----:R-:W-:Y:S02]  /*64a0*/  SHF.R.U64 R10, R12, R8.reuse, R3.reuse ;  /* 0x000000080c0a7219 */ /* 0x182fe40000001203 */
[----:B------:R-:W-:-:S05]  /*64b0*/  SHF.R.U32.HI R3, RZ, R8, R3 ;  /* 0x00000008ff037219 */ /* 0x000fca0000011603 */
[----:B------:R-:W1:Y:S01]  /*64c0*/  LDC R21, c[0x0][0x648] ;  /* 0x00019200ff157b82 */ /* 0x000e620000000800 */
[-C--:B--2---:R-:W-:Y:S02]  /*64d0*/  SHF.L.U32 R4, R5, R26.reuse, RZ ;  /* 0x0000001a05047219 */ /* 0x084fe400000006ff */
[-CC-:B------:R-:W-:Y:S02]  /*64e0*/  SHF.R.U64 R14, R10, R26.reuse, R3.reuse ;  /* 0x0000001a0a0e7219 */ /* 0x180fe40000001203 */
[----:B------:R-:W-:Y:S02]  /*64f0*/  SHF.R.U32.HI R5, RZ, R26, R3 ;  /* 0x0000001aff057219 */ /* 0x000fe40000011603 */
[----:B------:R-:W-:Y:S01]  /*6500*/  LOP3.LUT R57, RZ, R4, RZ, 0x33, !PT ;  /* 0x00000004ff397212 */ /* 0x000fe200078e33ff */
[----:B------:R-:W2:Y:S01]  /*6510*/  LDC R23, c[0x0][0x638] ;  /* 0x00018e00ff177b82 */ /* 0x000ea20000000800 */
[----:B------:R-:W-:Y:S01]  /*6520*/  SHF.L.U32 R26, R7, R26, RZ ;  /* 0x0000001a071a7219 */ /* 0x000fe200000006ff */
[----:B------:R-:W-:-:S06]  /*6530*/  IMAD.MOV.U32 R4, RZ, RZ, R14 ;  /* 0x000000ffff047224 */ /* 0x000fcc00078e000e */
[----:B------:R-:W0:Y:S01]  /*6540*/  LDC R25, c[0x0][0x610] ;  /* 0x00018400ff197b82 */ /* 0x000e220000000800 */
[----:B----4-:R-:W-:Y:S05]  /*6550*/  @!P0 BRA `(.L_x_109) ;  /* 0x0000000000288947 */ /* 0x010fea0003800000 */
[----:B------:R-:W4:Y:S02]  /*6560*/  LDC R3, c[0x0][0x64c] ;  /* 0x00019300ff037b82 */ /* 0x000f240000000800 */
[----:B----4-:R-:W-:-:S05]  /*6570*/  IADD3 R3, P0, R14, R3, RZ ;  /* 0x000000030e037210 */ /* 0x010fca0007f1e0ff */
        /* <DEDUP_REMOVED lines=8> */
.L_x_109:
[----:B------:R-:W-:Y:S01]  /*6600*/  ISETP.NE.AND P0, PT, R2, 0x1, PT ;  /* 0x000000010200780c */ /* 0x000fe20003f05270 */
[----:B------:R-:W-:Y:S01]  /*6610*/  IMAD.MOV R13, RZ, RZ, -R13 ;  /* 0x000000ffff0d7224 */ /* 0x000fe200078e0a0d */
[----:B-1-3--:R-:W-:Y:S01]  /*6620*/  SHF.R.U64 R0, R4, R21, R5 ;  /* 0x0000001504007219 */ /* 0x00afe20000001205 */
[----:B0-----:R-:W-:Y:S01]  /*6630*/  VIADD R5, R20, 0xffffffff ;  /* 0xffffffff14057836 */ /* 0x001fe20000000000 */
[----:B------:R-:W-:-:S03]  /*6640*/  LOP3.LUT R57, R10, R57, RZ, 0xc0, !PT ;  /* 0x000000390a397212 */ /* 0x000fc600078ec0ff */
[----:B------:R-:W-:Y:S01]  /*6650*/  IMAD.MOV R3, RZ, RZ, -R0 ;  /* 0x000000ffff037224 */ /* 0x000fe200078e0a00 */
[----:B------:R-:W-:Y:S01]  /*6660*/  LOP3.LUT R5, R12, R5, RZ, 0xc0, !PT ;  /* 0x000000050c057212 */ /* 0x000fe200078ec0ff */
[----:B------:R-:W-:Y:S02]  /*6670*/  IMAD R57, R26, R0, R57 ;  /* 0x000000001a397224 */ /* 0x000fe400078e0239 */
[----:B--2---:R-:W-:Y:S02]  /*6680*/  IMAD R0, R3, R23, R14 ;  /* 0x0000001703007224 */ /* 0x004fe400078e020e */
[----:B------:R-:W-:Y:S02]  /*6690*/  @P0 IMAD R24, R15, R13, R22 ;  /* 0x0000000d0f180224 */ /* 0x000fe400078e0216 */
[----:B------:R-:W-:Y:S02]  /*66a0*/  IMAD R4, R0, R20, R5 ;  /* 0x0000001400047224 */ /* 0x000fe400078e0205 */
[----:B------:R-:W-:-:S02]  /*66b0*/  IMAD R57, R57, R25, R24 ;  /* 0x0000001939397224 */ /* 0x000fc400078e0218 */
[----:B------:R-:W-:-:S03]  /*66c0*/  IMAD.MOV.U32 R3, RZ, RZ, 0x1 ;  /* 0x00000001ff037424 */ /* 0x000fc600078e00ff */
[----:B------:R-:W-:Y:S02]  /*66d0*/  SEL R58, R4, R57, !P0 ;  /* 0x00000039043a7207 */ /* 0x000fe40004000000 */
[----:B------:R-:W-:Y:S02]  /*66e0*/  PRMT R0, R3, 0x7610, R0 ;  /* 0x0000761003007816 */ /* 0x000fe40000000000 */
[----:B------:R-:W-:-:S07]  /*66f0*/  SEL R57, R57, R4, !P0 ;  /* 0x0000000439397207 */ /* 0x000fce0004000000 */
.L_x_107:
[----:B------:R-:W-:-:S13]  /*6700*/  LOP3.LUT P0, RZ, R0, 0xff, RZ, 0xc0, !PT ;  /* 0x000000ff00ff7812 */ /* 0x000fda000780c0ff */
[----:B------:R-:W-:Y:S05]  /*6710*/  @P0 BRA `(.L_x_110) ;  /* 0xffffffa800340947 */ /* 0x000fea000383ffff */
[----:B------:R-:W-:Y:S05]  /*6720*/  EXIT ;  /* 0x000000000000794d */ /* 0x000fea0003800000 */
.L_x_4:
[----:B0-----:R-:W-:Y:S01]  /*6730*/  ULDC.64 UR4, c[0x0][0x650] ;  /* 0x0001940000047ab9 */ /* 0x001fe20000000a00 */
        /* <DEDUP_REMOVED lines=25> */
.L_x_112:
[-CC-:B------:R-:W-:Y:S01]  /*68d0*/  SHF.R.U64 R29, R10, R14.reuse, R11.reuse ;  /* 0x0000000e0a1d7219 */ /* 0x180fe2000000120b */
[----:B------:R-:W0:Y:S01]  /*68e0*/  LDC.64 R22, c[0x0][0x640] ;  /* 0x00019000ff167b82 */ /* 0x000e220000000a00 */
[----:B------:R-:W-:Y:S01]  /*68f0*/  SHF.R.U32.HI R5, RZ, R14, R11 ;  /* 0x0000000eff057219 */ /* 0x000fe2000001160b */
[----:B------:R-:W-:Y:S01]  /*6900*/  ULDC UR4, c[0x0][0x150] ;  /* 0x0000540000047ab9 */ /* 0x000fe20000000800 */
[----:B------:R-:W-:Y:S02]  /*6910*/  IADD3 R9, P0, RZ, -R29, RZ ;  /* 0x8000001dff097210 */ /* 0x000fe40007f1e0ff */
[----:B------:R-:W-:-:S03]  /*6920*/  I2FP.F32.U32 R6, R4 ;  /* 0x0000000400067245 */ /* 0x000fc60000201000 */
[----:B------:R-:W1:Y:S01]  /*6930*/  LDC R12, c[0x0][0x618] ;  /* 0x00018600ff0c7b82 */ /* 0x000e620000000800 */
[----:B------:R-:W-:Y:S02]  /*6940*/  IMAD.X R5, RZ, RZ, ~R5, P0 ;  /* 0x000000ffff057224 */ /* 0x000fe400000e0e05 */
[----:B------:R-:W-:Y:S01]  /*6950*/  FMUL R11, R6, UR4 ;  /* 0x00000004060b7c20 */ /* 0x000fe20008400000 */
[----:B------:R-:W-:Y:S01]  /*6960*/  IMAD.WIDE.U32 R6, R9, R20, R16 ;  /* 0x0000001409067225 */ /* 0x000fe200078e0010 */
[----:B------:R-:W-:-:S03]  /*6970*/  ULDC UR4, c[0x0][0x154] ;  /* 0x0000550000047ab9 */ /* 0x000fc60000000800 */
[----:B------:R-:W-:Y:S01]  /*6980*/  IMAD R8, R5, R20, RZ ;  /* 0x0000001405087224 */ /* 0x000fe200078e02ff */
[----:B------:R-:W2:Y:S01]  /*6990*/  LDC R13, c[0x0][0x144] ;  /* 0x00005100ff0d7b82 */ /* 0x000ea20000000800 */
[----:B------:R-:W3:Y:S02]  /*69a0*/  F2I.U32.TRUNC.NTZ R11, R11 ;  /* 0x0000000b000b7305 */ /* 0x000ee4000020f000 */
[----:B------:R-:W-:Y:S02]  /*69b0*/  IMAD R5, R9, R21, R8 ;  /* 0x0000001509057224 */ /* 0x000fe400078e0208 */
[----:B------:R-:W-:Y:S02]  /*69c0*/  IMAD.MOV.U32 R8, RZ, RZ, -0x1 ;  /* 0xffffffffff087424 */ /* 0x000fe400078e00ff */
[----:B------:R-:W-:Y:S01]  /*69d0*/  IMAD.IADD R5, R7, 0x1, R5 ;  /* 0x0000000107057824 */ /* 0x000fe200078e0205 */
[----:B------:R-:W4:Y:S01]  /*69e0*/  LDC R20, c[0x0][0x608] ;  /* 0x00018200ff147b82 */ /* 0x000f220000000800 */
[----:B------:R-:W-:-:S02]  /*69f0*/  I2FP.F32.U32 R7, R3 ;  /* 0x0000000300077245 */ /* 0x000fc40000201000 */
[----:B0-----:R-:W-:-:S03]  /*6a00*/  ISETP.NE.U32.AND P0, PT, R22, RZ, PT ;  /* 0x000000ff1600720c */ /* 0x001fc60003f05070 */
[----:B------:R-:W-:Y:S01]  /*6a10*/  FMUL R7, R7, UR4 ;  /* 0x0000000407077c20 */ /* 0x000fe20008400000 */
[----:B------:R-:W-:Y:S01]  /*6a20*/  ISETP.NE.AND.EX P0, PT, R23, RZ, PT, P0 ;  /* 0x000000ff1700720c */ /* 0x000fe20003f05300 */
[----:B------:R-:W0:Y:S01]  /*6a30*/  LDC R9, c[0x0][0x658] ;  /* 0x00019600ff097b82 */ /* 0x000e220000000800 */
[-C--:B-1----:R-:W-:Y:S01]  /*6a40*/  SHF.R.U64 R10, R6, R12.reuse, R5 ;  /* 0x0000000c060a7219 */ /* 0x082fe20000001205 */
[----:B---3--:R-:W-:Y:S01]  /*6a50*/  IMAD.MOV R6, RZ, RZ, -R11 ;  /* 0x000000ffff067224 */ /* 0x008fe200078e0a0b */
[----:B------:R-:W-:Y:S02]  /*6a60*/  SHF.R.U32.HI R5, RZ, R12, R5 ;  /* 0x0000000cff057219 */ /* 0x000fe40000011605 */
[----:B------:R1:W3:Y:S03]  /*6a70*/  F2I.U32.TRUNC.NTZ R12, R7 ;  /* 0x00000007000c7305 */ /* 0x0002e6000020f000 */
[----:B------:R-:W1:Y:S01]  /*6a80*/  LDC R14, c[0x0][0x148] ;  /* 0x00005200ff0e7b82 */ /* 0x000e620000000800 */
[----:B--2---:R-:W-:-:S02]  /*6a90*/  IMAD R31, R13, R6, R4 ;  /* 0x000000060d1f7224 */ /* 0x004fc400078e0204 */
[----:B------:R-:W-:-:S05]  /*6aa0*/  IMAD.MOV.U32 R6, RZ, RZ, 0x1 ;  /* 0x00000001ff067424 */ /* 0x000fca00078e00ff */
[----:B------:R-:W2:Y:S01]  /*6ab0*/  LDC R21, c[0x0][0x600] ;  /* 0x00018000ff157b82 */ /* 0x000ea20000000800 */
[-CC-:B----4-:R-:W-:Y:S02]  /*6ac0*/  SHF.R.U64 R13, R10, R20.reuse, R5.reuse ;  /* 0x000000140a0d7219 */ /* 0x190fe40000001205 */
[----:B------:R-:W-:-:S05]  /*6ad0*/  SHF.R.U32.HI R4, RZ, R20, R5 ;  /* 0x00000014ff047219 */ /* 0x000fca0000011605 */
[----:B------:R-:W4:Y:S01]  /*6ae0*/  LDC R24, c[0x0][0x648] ;  /* 0x00019200ff187b82 */ /* 0x000f220000000800 */
[-CC-:B0-----:R-:W-:Y:S02]  /*6af0*/  SHF.R.U64 R15, R13, R9.reuse, R4.reuse ;  /* 0x000000090d0f7219 */ /* 0x181fe40000001204 */
[-C--:B------:R-:W-:Y:S02]  /*6b00*/  SHF.L.U32 R8, R8, R9.reuse, RZ ;  /* 0x0000000908087219 */ /* 0x080fe400000006ff */
[-C--:B------:R-:W-:Y:S01]  /*6b10*/  SHF.R.U32.HI R5, RZ, R9.reuse, R4 ;  /* 0x00000009ff057219 */ /* 0x080fe20000011604 */
[----:B------:R-:W-:Y:S01]  /*6b20*/  IMAD.MOV.U32 R4, RZ, RZ, R15 ;  /* 0x000000ffff047224 */ /* 0x000fe200078e000f */
[----:B------:R-:W-:Y:S01]  /*6b30*/  SHF.L.U32 R20, R6, R9, RZ ;  /* 0x0000000906147219 */ /* 0x000fe200000006ff */
[----:B------:R-:W0:Y:S01]  /*6b40*/  LDC R25, c[0x0][0x638] ;  /* 0x00018e00ff197b82 */ /* 0x000e220000000800 */
[----:B------:R-:W-:-:S07]  /*6b50*/  LOP3.LUT R26, RZ, R8, RZ, 0x33, !PT ;  /* 0x00000008ff1a7212 */ /* 0x000fce00078e33ff */
[----:B------:R-:W0:Y:S01]  /*6b60*/  LDC R27, c[0x0][0x610] ;  /* 0x00018400ff1b7b82 */ /* 0x000e220000000800 */
[----:B-1-3--:R-:W-:Y:S05]  /*6b70*/  @!P0 BRA `(.L_x_113) ;  /* 0x0000000000288947 */ /* 0x00afea0003800000 */
[----:B------:R-:W1:Y:S02]  /*6b80*/  LDC R4, c[0x0][0x64c] ;  /* 0x00019300ff047b82 */ /* 0x000e640000000800 */
[----:B-1----:R-:W-:-:S05]  /*6b90*/  IADD3 R9, P0, R15, R4, RZ ;  /* 0x000000040f097210 */ /* 0x002fca0007f1e0ff */
        /* <DEDUP_REMOVED lines=8> */
.L_x_113:
[----:B------:R-:W-:Y:S01]  /*6c20*/  ISETP.NE.AND P0, PT, R2, 0x1, PT ;  /* 0x000000010200780c */ /* 0x000fe20003f05270 */
[----:B--2---:R-:W-:Y:S01]  /*6c30*/  VIADD R7, R21, 0xffffffff ;  /* 0xffffffff15077836 */ /* 0x004fe20000000000 */
[----:B----4-:R-:W-:Y:S01]  /*6c40*/  SHF.R.U64 R5, R4, R24, R5 ;  /* 0x0000001804057219 */ /* 0x010fe20000001205 */
[----:B------:R-:W-:Y:S01]  /*6c50*/  IMAD.MOV R12, RZ, RZ, -R12 ;  /* 0x000000ffff0c7224 */ /* 0x000fe200078e0a0c */
[----:B------:R-:W-:Y:S02]  /*6c60*/  LOP3.LUT R4, R13, R26, RZ, 0xc0, !PT ;  /* 0x0000001a0d047212 */ /* 0x000fe400078ec0ff */
[----:B------:R-:W-:Y:S01]  /*6c70*/  LOP3.LUT R10, R10, R7, RZ, 0xc0, !PT ;  /* 0x000000070a0a7212 */ /* 0x000fe200078ec0ff */
[----:B------:R-:W-:Y:S02]  /*6c80*/  IMAD.MOV R6, RZ, RZ, -R5 ;  /* 0x000000ffff067224 */ /* 0x000fe400078e0a05 */
[----:B------:R-:W-:-:S04]  /*6c90*/  IMAD R4, R20, R5, R4 ;  /* 0x0000000514047224 */ /* 0x000fc800078e0204 */
[----:B------:R-:W-:Y:S02]  /*6ca0*/  @P0 IMAD R31, R14, R12, R3 ;  /* 0x0000000c0e1f0224 */ /* 0x000fe400078e0203 */
[----:B0-----:R-:W-:Y:S02]  /*6cb0*/  IMAD R3, R6, R25, R15 ;  /* 0x0000001906037224 */ /* 0x001fe400078e020f */
[----:B------:R-:W-:Y:S02]  /*6cc0*/  IMAD R31, R4, R27, R31 ;  /* 0x0000001b041f7224 */ /* 0x000fe400078e021f */
[----:B------:R-:W-:Y:S02]  /*6cd0*/  IMAD R4, R3, R21, R10 ;  /* 0x0000001503047224 */ /* 0x000fe400078e020a */
[----:B------:R-:W-:-:S03]  /*6ce0*/  IMAD.MOV.U32 R6, RZ, RZ, 0x1 ;  /* 0x00000001ff067424 */ /* 0x000fc600078e00ff */
[----:B------:R-:W-:Y:S02]  /*6cf0*/  SEL R30, R4, R31, !P0 ;  /* 0x0000001f041e7207 */ /* 0x000fe40004000000 */
[----:B------:R-:W-:-:S07]  /*6d00*/  SEL R31, R31, R4, !P0 ;  /* 0x000000041f1f7207 */ /* 0x000fce0004000000 */
.L_x_111:
[----:B------:R-:W-:-:S08]  /*6d10*/  NOP ;  /* 0x0000000000007918 */ /* 0x000fd00000000000 */
[----:B------:R-:W0:-:S00]  /*6d20*/  USETMAXREG.DEALLOC.CTAPOOL 0x28 ;  /* 0x00000028000079c8 */ /* 0x000e0000080e0500 */
[----:B0-----:R-:W-:-:S13]  /*6d30*/  ISETP.NE.AND P0, PT, R0, RZ, PT ;  /* 0x000000ff0000720c */ /* 0x001fda0003f05270 */
[----:B------:R-:W-:Y:S05]  /*6d40*/  @P0 EXIT ;  /* 0x000000000000094d */ /* 0x000fea0003800000 */
[----:B------:R-:W-:Y:S01]  /*6d50*/  LOP3.LUT P0, RZ, R6, 0xff, RZ, 0xc0, !PT ;  /* 0x000000ff06ff7812 */ /* 0x000fe2000780c0ff */
[----:B------:R-:W-:Y:S02]  /*6d60*/  IMAD.MOV.U32 R27, RZ, RZ, 0x1 ;  /* 0x00000001ff1b7424 */ /* 0x000fe400078e00ff */
[----:B------:R-:W-:-:S10]  /*6d70*/  IMAD.MOV.U32 R28, RZ, RZ, RZ ;  /* 0x000000ffff1c7224 */ /* 0x000fd400078e00ff */
[----:B------:R-:W-:Y:S05]  /*6d80*/  @!P0 BRA `(.L_x_114) ;  /* 0x0000000c00e08947 */ /* 0x000fea0003800000 */
[----:B------:R-:W0:Y:S01]  /*6d90*/  LDC R0, c[0x0][0x28c] ;  /* 0x0000a300ff007b82 */ /* 0x000e220000000800 */
[----:B------:R-:W-:Y:S01]  /*6da0*/  ULDC UR41, c[0x0][0x658] ;  /* 0x0001960000297ab9 */ /* 0x000fe20000000800 */
[----:B------:R-:W-:Y:S01]  /*6db0*/  UMOV UR5, 0xffffffff ;  /* 0xffffffff00057882 */ /* 0x000fe20000000000 */
[----:B------:R-:W-:Y:S01]  /*6dc0*/  ULDC UR4, c[0x0][0xc] ;  /* 0x0000030000047ab9 */ /* 0x000fe20000000800 */
[----:B------:R-:W-:Y:S01]  /*6dd0*/  USHF.L.U32 UR42, UR5, UR41, URZ ;  /* 0x00000029052a7299 */ /* 0x000fe2000800063f */
[C---:B------:R-:W-:Y:S01]  /*6de0*/  LOP3.LUT P1, RZ, R18.reuse, 0x7f, RZ, 0xc0, !PT ;  /* 0x0000007f12ff7812 */ /* 0x040fe2000782c0ff */
[----:B------:R-:W-:Y:S01]  /*6df0*/  UMOV UR6, 0x1 ;  /* 0x0000000100067882 */ /* 0x000fe20000000000 */
[----:B------:R-:W-:Y:S01]  /*6e00*/  LOP3.LUT P0, RZ, R18, 0x1f, RZ, 0xc0, !PT ;  /* 0x0000001f12ff7812 */ /* 0x000fe2000780c0ff */
[----:B------:R-:W-:Y:S01]  /*6e10*/  ULDC UR5, c[0x0][0x10] ;  /* 0x0000040000057ab9 */ /* 0x000fe20000000800 */
[----:B------:R-:W-:Y:S01]  /*6e20*/  USHF.L.U32 UR41, UR6, UR41, URZ ;  /* 0x0000002906297299 */ /* 0x000fe2000800063f */
[----:B------:R-:W-:Y:S01]  /*6e30*/  BSSY B7, `(.L_x_114) ;  /* 0x00000ed000077945 */ /* 0x000fe20003800000 */
[----:B------:R-:W-:Y:S01]  /*6e40*/  UIMAD.WIDE.U32 UR4, UR4, UR5, URZ ;  /* 0x00000005040472a5 */ /* 0x000fe2000f8e003f */
[----:B------:R-:W-:Y:S01]  /*6e50*/  PLOP3.LUT P0, PT, P0, P1, PT, 0x8a, 0x0 ;  /* 0x000000000000781c */ /* 0x000fe20000703172 */
[----:B------:R-:W-:Y:S01]  /*6e60*/  ULDC UR6, c[0x0][0x14] ;  /* 0x0000050000067ab9 */ /* 0x000fe20000000800 */
[----:B------:R-:W-:Y:S01]  /*6e70*/  P2R R4, PR, RZ, 0x2 ;  /* 0x00000002ff047803 */ /* 0x000fe20000000000 */
[----:B------:R-:W-:Y:S01]  /*6e80*/  UIMAD.WIDE.U32 UR38, UR4, UR6, URZ ;  /* 0x00000006042672a5 */ /* 0x000fe2000f8e003f */
[----:B------:R-:W-:Y:S01]  /*6e90*/  IMAD.MOV.U32 R24, RZ, RZ, 0x1 ;  /* 0x00000001ff187424 */ /* 0x000fe200078e00ff */
[----:B------:R-:W-:Y:S01]  /*6ea0*/  UIMAD UR43, UR5, UR6, URZ ;  /* 0x00000006052b72a4 */ /* 0x000fe2000f8e023f */
[----:B------:R-:W-:Y:S01]  /*6eb0*/  LOP3.LUT R26, R19, 0x2, RZ, 0xfc, !PT ;  /* 0x00000002131a7812 */ /* 0x000fe200078efcff */
[----:B------:R-:W-:Y:S01]  /*6ec0*/  IMAD.MOV.U32 R27, RZ, RZ, 0x1 ;  /* 0x00000001ff1b7424 */ /* 0x000fe200078e00ff */
[----:B------:R-:W-:Y:S01]  /*6ed0*/  P2R R32, PR, RZ, 0x1 ;  /* 0x00000001ff207803 */ /* 0x000fe20000000000 */
[----:B------:R-:W-:Y:S01]  /*6ee0*/  IMAD.MOV.U32 R28, RZ, RZ, RZ ;  /* 0x000000ffff1c7224 */ /* 0x000fe200078e00ff */
[----:B------:R-:W-:Y:S01]  /*6ef0*/  ULDC UR40, c[0x0][0x600] ;  /* 0x0001800000287ab9 */ /* 0x000fe20000000800 */
[----:B------:R-:W-:Y:S01]  /*6f00*/  ULOP3.LUT UR42, URZ, UR42, URZ, 0x33, !UPT ;  /* 0x0000002a3f2a7292 */ /* 0x000fe2000f8e333f */
[----:B0-----:R-:W-:Y:S01]  /*6f10*/  VIADD R0, R0, 0x7f ;  /* 0x0000007f00007836 */ /* 0x001fe20000000000 */
[----:B------:R-:W-:-:S02]  /*6f20*/  UIADD3 UR40, UR40, -0x1, URZ ;  /* 0xffffffff28287890 */ /* 0x000fc4000fffe03f */
[----:B------:R-:W-:Y:S02]  /*6f30*/  UIADD3 UR43, UR39, UR43, URZ ;  /* 0x0000002b272b7290 */ /* 0x000fe4000fffe03f */
[----:B------:R-:W-:Y:S01]  /*6f40*/  SHF.R.S32.HI R3, RZ, 0x1f, R0 ;  /* 0x0000001fff037819 */ /* 0x000fe20000011400 */
[----:B------:R-:W-:-:S03]  /*6f50*/  ULDC.64 UR36, c[0x0][0x198] ;  /* 0x0000660000247ab9 */ /* 0x000fc60000000a00 */
[----:B------:R-:W-:-:S04]  /*6f60*/  LEA.HI R3, R3, R0, RZ, 0x7 ;  /* 0x0000000003037211 */ /* 0x000fc800078f38ff */
[----:B------:R-:W-:-:S05]  /*6f70*/  SHF.R.S32.HI R25, RZ, 0x7, R3 ;  /* 0x00000007ff197819 */ /* 0x000fca0000011403 */
[----:B------:R-:W-:-:S07]  /*6f80*/  VIADD R23, R25, 0x1 ;  /* 0x0000000119177836 */ /* 0x000fce0000000000 */
.L_x_128:
[----:B------:R-:W-:-:S03]  /*6f90*/  UMOV UR4, 0xffffffff ;  /* 0xffffffff00047882 */ /* 0x000fc60000000000 */
[----:B------:R-:W-:Y:S05]  /*6fa0*/  BRA.DIV UR4, `(.L_x_115) ;  /* 0x0000001604247947 */ /* 0x000fea000b800000 */
[----:B------:R-:W-:-:S13]  /*6fb0*/  ELECT P6, URZ, PT ;  /* 0x00000000003f782f */ /* 0x000fda00038c0000 */
.L_x_146:
[----:B------:R-:W-:Y:S04]  /*6fc0*/  BSSY B6, `(.L_x_116) ;  /* 0x0000062000067945 */ /* 0x000fe80003800000 */
[----:B------:R-:W-:Y:S05]  /*6fd0*/  @!P6 BRA `(.L_x_117) ;  /* 0x000000040080e947 */ /* 0x000fea0003800000 */
[----:B------:R-:W0:Y:S01]  /*6fe0*/  S2R R3, SR_CgaCtaId ;  /* 0x0000000000037919 */ /* 0x000e220000008800 */
[----:B------:R-:W-:-:S04]  /*6ff0*/  MOV R22, 0x400 ;  /* 0x0000040000167802 */ /* 0x000fc80000000f00 */
[----:B0-----:R-:W-:-:S05]  /*7000*/  LEA R22, R3, R22, 0x18 ;  /* 0x0000001603167211 */ /* 0x001fca00078ec0ff */
[----:B------:R-:W-:-:S05]  /*7010*/  VIADD R0, R22, 0x800 ;  /* 0x0000080016007836 */ /* 0x000fca0000000000 */
[----:B------:R-:W-:-:S13]  /*7020*/  LOP3.LUT P0, RZ, R0, 0x3ff, RZ, 0xc0, !PT ;  /* 0x000003ff00ff7812 */ /* 0x000fda000780c0ff */
[----:B------:R-:W-:Y:S05]  /*7030*/  @!P0 BRA `(.L_x_118) ;  /* 0x0000000000408947 */ /* 0x000fea0003800000 */
[----:B------:R-:W-:Y:S01]  /*7040*/  MOV R14, 0x0 ;  /* 0x00000000000e7802 */ /* 0x000fe20000000f00 */
[----:B------:R-:W-:Y:S01]  /*7050*/  ULDC.64 UR4, c[0x4][0x70] ;  /* 0x01001c0000047ab9 */ /* 0x000fe20000000a00 */
[----:B------:R-:W-:Y:S01]  /*7060*/  ULDC.64 UR6, c[0x4][0x8] ;  /* 0x0100020000067ab9 */ /* 0x000fe20000000a00 */
[----:B------:R-:W-:Y:S02]  /*7070*/  IMAD.U32 R4, RZ, RZ, UR4 ;  /* 0x00000004ff047e24 */ /* 0x000fe4000f8e00ff */
[----:B------:R-:W-:Y:S01]  /*7080*/  IMAD.U32 R5, RZ, RZ, UR5 ;  /* 0x00000005ff057e24 */ /* 0x000fe2000f8e00ff */
[----:B------:R-:W0:Y:S01]  /*7090*/  LDC.64 R14, c[0x4][R14] ;  /* 0x010000000e0e7b82 */ /* 0x000e220000000a00 */
[----:B------:R-:W-:Y:S01]  /*70a0*/  ULDC.64 UR4, c[0x4][0x78] ;  /* 0x01001e0000047ab9 */ /* 0x000fe20000000a00 */
[----:B------:R-:W-:Y:S02]  /*70b0*/  IMAD.U32 R10, RZ, RZ, UR6 ;  /* 0x00000006ff0a7e24 */ /* 0x000fe4000f8e00ff */
[----:B------:R-:W-:-:S02]  /*70c0*/  IMAD.U32 R6, RZ, RZ, UR4 ;  /* 0x00000004ff067e24 */ /* 0x000fc4000f8e00ff */
[----:B------:R-:W-:Y:S02]  /*70d0*/  IMAD.U32 R7, RZ, RZ, UR5 ;  /* 0x00000005ff077e24 */ /* 0x000fe4000f8e00ff */
[----:B------:R-:W-:Y:S02]  /*70e0*/  IMAD.U32 R11, RZ, RZ, UR7 ;  /* 0x00000007ff0b7e24 */ /* 0x000fe4000f8e00ff */
[----:B------:R-:W-:Y:S02]  /*70f0*/  IMAD.MOV.U32 R8, RZ, RZ, 0x70 ;  /* 0x00000070ff087424 */ /* 0x000fe400078e00ff */
[----:B------:R-:W-:Y:S02]  /*7100*/  IMAD.MOV.U32 R12, RZ, RZ, 0x1 ;  /* 0x00000001ff0c7424 */ /* 0x000fe400078e00ff */
[----:B------:R-:W-:-:S07]  /*7110*/  IMAD.MOV.U32 R13, RZ, RZ, RZ ;  /* 0x000000ffff0d7224 */ /* 0x000fce00078e00ff */
[----:B------:R-:W-:-:S07]  /*7120*/  LEPC R20, `(.L_x_118) ;  /* 0x000000001014794e */ /* 0x000fce0000000000 */
[----:B0-----:R-:W-:Y:S05]  /*7130*/  CALL.ABS.NOINC R14 ;  /* 0x000000000e007343 */ /* 0x001fea0003c00000 */
.L_x_118:
        /* <DEDUP_REMOVED lines=19> */
.L_x_119:
[----:B------:R-:W0:Y:S02]  /*7270*/  LDC R0, c[0x0][0x28c] ;  /* 0x0000a300ff007b82 */ /* 0x000e240000000800 */
[----:B0-----:R-:W-:-:S13]  /*7280*/  ISETP.GE.AND P0, PT, R0, 0x1, PT ;  /* 0x000000010000780c */ /* 0x001fda0003f06270 */
[----:B------:R-:W-:Y:S05]  /*7290*/  @!P0 BRA `(.L_x_117) ;  /* 0x0000000000d08947 */ /* 0x000fea0003800000 */
[----:B------:R-:W-:Y:S02]  /*72a0*/  IMAD.SHL.U32 R30, R30, 0x40, RZ ;  /* 0x000000401e1e7824 */ /* 0x000fe400078e00ff */
[----:B------:R-:W-:Y:S02]  /*72b0*/  IMAD.SHL.U32 R31, R31, 0x80, RZ ;  /* 0x000000801f1f7824 */ /* 0x000fe400078e00ff */
[----:B------:R-:W-:Y:S02]  /*72c0*/  IMAD.MOV.U32 R8, RZ, RZ, RZ ;  /* 0x000000ffff087224 */ /* 0x000fe400078e00ff */
[----:B------:R-:W-:Y:S02]  /*72d0*/  IMAD.MOV.U32 R0, RZ, RZ, R23 ;  /* 0x000000ffff007224 */ /* 0x000fe400078e0017 */
[----:B------:R-:W-:Y:S02]  /*72e0*/  IMAD.MOV.U32 R3, RZ, RZ, R27 ;  /* 0x000000ffff037224 */ /* 0x000fe400078e001b */
[----:B------:R-:W-:-:S07]  /*72f0*/  IMAD.MOV.U32 R5, RZ, RZ, R28 ;  /* 0x000000ffff057224 */ /* 0x000fce00078e001c */
.L_x_123:
[----:B------:R-:W-:Y:S01]  /*7300*/  IMAD R7, R5, 0x8, R22 ;  /* 0x0000000805077824 */ /* 0x000fe200078e0216 */
[----:B------:R-:W-:Y:S02]  /*7310*/  SHF.L.U32 R4, R3, 0x1f, RZ ;  /* 0x0000001f03047819 */ /* 0x000fe400000006ff */
[----:B------:R-:W-:Y:S02]  /*7320*/  LOP3.LUT P1, RZ, R18, 0x7f, RZ, 0xc0, !PT ;  /* 0x0000007f12ff7812 */ /* 0x000fe4000782c0ff */
[----:B------:R-:W0:Y:S11]  /*7330*/  SYNCS.PHASECHK.TRANS64.TRYWAIT P0, [R7+URZ+0x48], R4 ;  /* 0x00004804070075a7 */ /* 0x000e36000800017f */
[----:B------:R-:W1:Y:S01]  /*7340*/  @!P1 LDC R6, c[0x0][0x500] ;  /* 0x00014000ff069b82 */ /* 0x000e620000000800 */
[----:B0-----:R-:W-:Y:S05]  /*7350*/  @!P0 BRA `(.L_x_120) ;  /* 0x0000001000588947 */ /* 0x001fea0003800000 */
.L_x_147:
[----:B------:R-:W-:Y:S02]  /*7360*/  LOP3.LUT P0, RZ, R18, 0x7f, RZ, 0xc0, !PT ;  /* 0x0000007f12ff7812 */ /* 0x000fe4000780c0ff */
[----:B0-----:R-:W-:-:S11]  /*7370*/  PRMT R4, R26, 0x9910, RZ ;  /* 0x000099101a047816 */ /* 0x001fd600000000ff */
[----:B-1----:R0:W-:Y:S01]  /*7380*/  @!P0 SYNCS.ARRIVE.TRANS64 RZ, [R7+URZ], R6 ;  /* 0x0000000607ff89a7 */ /* 0x0021e2000800003f */
[----:B------:R-:W-:-:S13]  /*7390*/  ISETP.NE.AND P0, PT, R4, 0x2, PT ;  /* 0x000000020400780c */ /* 0x000fda0003f05270 */
[----:B0-----:R-:W-:Y:S05]  /*73a0*/  @P0 BRA `(.L_x_121) ;  /* 0x0000000000040947 */ /* 0x001fea0003800000 */
[----:B------:R-:W-:Y:S01]  /*73b0*/  BPT.TRAP 0x1 ;  /* 0x000000040000795c */ /* 0x000fe20000300000 */
.L_x_121:
[----:B------:R-:W-:-:S13]  /*73c0*/  ISETP.NE.AND P0, PT, R32, RZ, PT ;  /* 0x000000ff2000720c */ /* 0x000fda0003f05270 */
[----:B------:R-:W-:Y:S05]  /*73d0*/  @P0 BRA `(.L_x_122) ;  /* 0x0000000000040947 */ /* 0x000fea0003800000 */
[----:B------:R-:W-:Y:S01]  /*73e0*/  BPT.TRAP 0x1 ;  /* 0x000000040000795c */ /* 0x000fe20000300000 */
.L_x_122:
[--C-:B------:R-:W-:Y:S01]  /*73f0*/  IMAD R4, R5, 0x4000, R22.reuse ;  /* 0x0000400005047824 */ /* 0x100fe200078e0216 */
[----:B------:R-:W-:Y:S01]  /*7400*/  R2UR UR17, R7 ;  /* 0x00000000071172ca */ /* 0x000fe200000e0000 */
[----:B------:R-:W-:Y:S01]  /*7410*/  IMAD R6, R5, 0x2000, R22 ;  /* 0x0000200005067824 */ /* 0x000fe200078e0216 */
[----:B------:R-:W-:Y:S01]  /*7420*/  R2UR UR19, R8 ;  /* 0x00000000081372ca */ /* 0x000fe200000e0000 */
[----:B------:R-:W-:Y:S01]  /*7430*/  VIADD R0, R0, 0xffffffff ;  /* 0xffffffff00007836 */ /* 0x000fe20000000000 */
[----:B------:R-:W-:Y:S01]  /*7440*/  R2UR UR16, R4 ;  /* 0x00000000041072ca */ /* 0x000fe200000e0000 */
[----:B------:R-:W-:Y:S01]  /*7450*/  UIADD3 UR4, UP0, UR36, 0xf0, URZ ;  /* 0x000000f024047890 */ /* 0x000fe2000ff1e03f */
[----:B------:R-:W-:Y:S01]  /*7460*/  R2UR UR8, R6 ;  /* 0x00000000060872ca */ /* 0x000fe200000e0000 */
[----:B------:R-:W-:Y:S01]  /*7470*/  UIADD3 UR14, UP1, UR36, 0x1f0, URZ ;  /* 0x000001f0240e7890 */ /* 0x000fe2000ff3e03f */
[----:B------:R-:W-:Y:S01]  /*7480*/  R2UR UR20, R29 ;  /* 0x000000001d1472ca */ /* 0x000fe200000e0000 */
[----:B------:R-:W-:Y:S01]  /*7490*/  UIADD3.X UR5, URZ, UR37, URZ, UP0, !UPT ;  /* 0x000000253f057290 */ /* 0x000fe200087fe43f */
[----:B------:R-:W-:Y:S01]  /*74a0*/  R2UR UR18, R31 ;  /* 0x000000001f1272ca */ /* 0x000fe200000e0000 */
[----:B------:R-:W-:Y:S01]  /*74b0*/  VIADD R5, R5, 0x1 ;  /* 0x0000000105057836 */ /* 0x000fe20000000000 */
[----:B------:R-:W-:Y:S01]  /*74c0*/  R2UR UR11, R30 ;  /* 0x000000001e0b72ca */ /* 0x000fe200000e0000 */
[----:B------:R-:W-:Y:S01]  /*74d0*/  UIADD3.X UR15, URZ, UR37, URZ, UP1, !UPT ;  /* 0x000000253f0f7290 */ /* 0x000fe20008ffe43f */
[----:B------:R-:W-:Y:S01]  /*74e0*/  ISETP.GT.AND P1, PT, R0, 0x1, PT ;  /* 0x000000010000780c */ /* 0x000fe20003f24270 */
[----:B------:R-:W-:Y:S01]  /*74f0*/  UMOV UR6, 0x0 ;  /* 0x0000000000067882 */ /* 0x000fe20000000000 */
[----:B------:R-:W-:Y:S01]  /*7500*/  ISETP.NE.AND P0, PT, R5, 0x9, PT ;  /* 0x000000090500780c */ /* 0x000fe20003f05270 */
[----:B------:R-:W-:Y:S01]  /*7510*/  UIADD3 UR16, UR16, 0x800, URZ ;  /* 0x0000080010107890 */ /* 0x000fe2000fffe03f */
[----:B------:R-:W-:Y:S01]  /*7520*/  VIADD R8, R8, 0x80 ;  /* 0x0000008008087836 */ /* 0x000fe20000000000 */
[----:B------:R-:W-:Y:S01]  /*7530*/  UIADD3 UR8, UR8, 0x24800, URZ ;  /* 0x0002480008087890 */ /* 0x000fe2000fffe03f */
[----:B------:R-:W-:Y:S01]  /*7540*/  SEL R4, RZ, 0x1, P0 ;  /* 0x00000001ff047807 */ /* 0x000fe20000000000 */
[----:B------:R-:W-:Y:S01]  /*7550*/  UMOV UR7, 0x10000000 ;  /* 0x1000000000077882 */ /* 0x000fe20000000000 */
[----:B------:R-:W-:Y:S01]  /*7560*/  UMOV UR9, UR17 ;  /* 0x0000001100097c82 */ /* 0x000fe20008000000 */
[----:B------:R-:W-:Y:S01]  /*7570*/  UMOV UR10, UR19 ;  /* 0x00000013000a7c82 */ /* 0x000fe20008000000 */
[----:B------:R-:W-:Y:S01]  /*7580*/  UMOV UR12, UR20 ;  /* 0x00000014000c7c82 */ /* 0x000fe20008000000 */
[----:B------:R-:W-:Y:S01]  /*7590*/  LOP3.LUT R3, R3, R4, RZ, 0x3c, !PT ;  /* 0x0000000403037212 */ /* 0x000fe200078e3cff */
[----:B------:R0:W-:Y:S01]  /*75a0*/  UTMALDG.3D [UR16], [UR4], desc[UR6] ;  /* 0x00000610040075b4 */ /* 0x0001e20008011000 */
[----:B------:R-:W-:Y:S01]  /*75b0*/  SEL R5, R5, RZ, P0 ;  /* 0x000000ff05057207 */ /* 0x000fe20000000000 */
[----:B------:R0:W-:Y:S02]  /*75c0*/  UTMALDG.3D [UR8], [UR14], desc[UR6] ;  /* 0x000006080e0075b4 */ /* 0x0001e40008011000 */
[----:B0-----:R-:W-:Y:S05]  /*75d0*/  @P1 BRA `(.L_x_123) ;  /* 0xfffffffc00481947 */ /* 0x001fea000383ffff */
.L_x_117:
[----:B------:R-:W-:Y:S05]  /*75e0*/  BSYNC B6 ;  /* 0x0000000000067941 */ /* 0x000fea0003800000 */
.L_x_116:
[----:B------:R-:W-:Y:S01]  /*75f0*/  LOP3.LUT P1, RZ, R24, 0xff, RZ, 0xc0, !PT ;  /* 0x000000ff18ff7812 */ /* 0x000fe2000782c0ff */
[----:B------:R-:W-:Y:S01]  /*7600*/  IMAD.IADD R3, R25, 0x1, R28 ;  /* 0x0000000119037824 */ /* 0x000fe200078e021c */
[----:B------:R-:W-:Y:S01]  /*7610*/  IADD3 R16, P2, R16, UR38, RZ ;  /* 0x0000002610107c10 */ /* 0x000fe2000ff5e0ff */
[----:B------:R-:W-:Y:S01]  /*7620*/  ULDC.64 UR4, c[0x0][0x650] ;  /* 0x0001940000047ab9 */ /* 0x000fe20000000a00 */
[----:B------:R-:W-:Y:S01]  /*7630*/  BSSY B0, `(.L_x_124) ;  /* 0x000006a000007945 */ /* 0x000fe20003800000 */
[----:B------:R-:W-:Y:S01]  /*7640*/  IMAD.MOV.U32 R31, RZ, RZ, -0x1 ;  /* 0xffffffffff1f7424 */ /* 0x000fe200078e00ff */
[----:B------:R-:W-:Y:S01]  /*7650*/  ISETP.GT.U32.AND P0, PT, R3, 0x8, PT ;  /* 0x000000080300780c */ /* 0x000fe20003f04070 */
[----:B------:R-:W-:Y:S01]  /*7660*/  IMAD.MOV.U32 R30, RZ, RZ, -0x1 ;  /* 0xffffffffff1e7424 */ /* 0x000fe200078e00ff */
[----:B------:R-:W-:Y:S01]  /*7670*/  IADD3.X R17, R17, UR43, RZ, P2, !PT ;  /* 0x0000002b11117c10 */ /* 0x000fe200097fe4ff */
[----:B------:R-:W-:Y:S01]  /*7680*/  IMAD.MOV.U32 R29, RZ, RZ, -0x1 ;  /* 0xffffffffff1d7424 */ /* 0x000fe200078e00ff */
[----:B------:R-:W-:-:S02]  /*7690*/  ISETP.LT.U32.AND P0, PT, R25, 0x9, P0 ;  /* 0x000000091900780c */ /* 0x000fc40000701070 */
[----:B------:R-:W-:Y:S01]  /*76a0*/  PRMT R24, RZ, 0x7610, R24 ;  /* 0x00007610ff187816 */ /* 0x000fe20000000018 */
[----:B------:R-:W0:Y:S01]  /*76b0*/  @P1 S2R R5, SR_CgaCtaId ;  /* 0x0000000000051919 */ /* 0x000e220000008800 */
[----:B------:R-:W-:-:S04]  /*76c0*/  @P1 MOV R0, 0x400 ;  /* 0x0000040000001802 */ /* 0x000fc80000000f00 */
[----:B0-----:R-:W-:Y:S01]  /*76d0*/  @P1 LEA R0, R5, R0, 0x18 ;  /* 0x0000000005001211 */ /* 0x001fe200078ec0ff */
[----:B------:R-:W-:-:S03]  /*76e0*/  IMAD.WIDE.U32 R4, R3, 0x38e38e39, RZ ;  /* 0x38e38e3903047825 */ /* 0x000fc600078e00ff */
[----:B------:R0:W-:Y:S01]  /*76f0*/  @P1 SYNCS.ARRIVE.TRANS64.A1T0 RZ, [R0+URZ+0xa8], RZ ;  /* 0x0000a8ff00ff19a7 */ /* 0x0001e2000810003f */
[----:B------:R-:W-:Y:S02]  /*7700*/  ISETP.GE.U32.AND P1, PT, R25, 0x9, PT ;  /* 0x000000091900780c */ /* 0x000fe40003f26070 */
[----:B------:R-:W-:Y:S02]  /*7710*/  SHF.R.U32.HI R4, RZ, 0x1, R5 ;  /* 0x00000001ff047819 */ /* 0x000fe40000011605 */
[----:B0-----:R-:W-:-:S03]  /*7720*/  SEL R0, RZ, 0x1, !P0 ;  /* 0x00000001ff007807 */ /* 0x001fc60004000000 */
[----:B------:R-:W-:Y:S01]  /*7730*/  IMAD R28, R4, -0x9, R3 ;  /* 0xfffffff7041c7824 */ /* 0x000fe200078e0203 */
[----:B------:R-:W-:Y:S02]  /*7740*/  ISETP.GE.U32.AND P0, PT, R16, UR4, PT ;  /* 0x0000000410007c0c */ /* 0x000fe4000bf06070 */
[----:B------:R-:W-:Y:S02]  /*7750*/  LOP3.LUT R27, R27, R0, RZ, 0x3c, !PT ;  /* 0x000000001b1b7212 */ /* 0x000fe400078e3cff */
[----:B------:R-:W-:Y:S02]  /*7760*/  ISETP.GE.U32.AND.EX P0, PT, R17, UR5, PT, P0 ;  /* 0x0000000511007c0c */ /* 0x000fe4000bf06100 */
[----:B------:R-:W-:Y:S02]  /*7770*/  @P1 LOP3.LUT R27, R27, 0x1, R4, 0x78, !PT ;  /* 0x000000011b1b1812 */ /* 0x000fe400078e7804 */
[----:B------:R-:W-:-:S09]  /*7780*/  PRMT R0, RZ, 0x7610, R0 ;  /* 0x00007610ff007816 */ /* 0x000fd20000000000 */
[----:B------:R-:W-:Y:S05]  /*7790*/  @P0 BRA `(.L_x_125) ;  /* 0x00000004004c0947 */ /* 0x000fea0003800000 */
[----:B------:R-:W-:Y:S01]  /*77a0*/  ULDC.64 UR4, c[0x0][0x628] ;  /* 0x00018a0000047ab9 */ /* 0x000fe20000000a00 */
[----:B------:R-:W0:Y:S01]  /*77b0*/  S2R R10, SR_CTAID.X ;  /* 0x00000000000a7919 */ /* 0x000e220000002500 */
[----:B------:R-:W-:Y:S01]  /*77c0*/  ISETP.NE.U32.AND P0, PT, RZ, UR4, PT ;  /* 0x00000004ff007c0c */ /* 0x000fe2000bf05070 */
[----:B------:R-:W-:Y:S01]  /*77d0*/  ULDC UR7, c[0x0][0x630] ;  /* 0x00018c0000077ab9 */ /* 0x000fe20000000800 */
[----:B------:R-:W-:Y:S01]  /*77e0*/  IMAD.MOV.U32 R4, RZ, RZ, R16 ;  /* 0x000000ffff047224 */ /* 0x000fe200078e0010 */
[----:B------:R-:W1:Y:S01]  /*77f0*/  S2R R0, SR_CTAID.Y ;  /* 0x0000000000007919 */ /* 0x000e620000002600 */
[----:B------:R-:W-:Y:S01]  /*7800*/  ISETP.NE.AND.EX P0, PT, RZ, UR5, PT, P0 ;  /* 0x00000005ff007c0c */ /* 0x000fe2000bf05300 */
[----:B------:R-:W-:-:S12]  /*7810*/  IMAD.MOV.U32 R5, RZ, RZ, R17 ;  /* 0x000000ffff057224 */ /* 0x000fd800078e0011 */
[----:B------:R-:W-:Y:S05]  /*7820*/  @!P0 BRA `(.L_x_126) ;  /* 0x0000000000288947 */ /* 0x000fea0003800000 */
[----:B------:R-:W-:Y:S02]  /*7830*/  ULDC UR6, c[0x0][0x634] ;  /* 0x00018d0000067ab9 */ /* 0x000fe40000000800 */
[----:B------:R-:W-:-:S05]  /*7840*/  IADD3 R9, P0, R16, UR6, RZ ;  /* 0x0000000610097c10 */ /* 0x000fca000ff1e0ff */
[----:B------:R-:W-:-:S04]  /*7850*/  IMAD.X R3, RZ, RZ, R17, P0 ;  /* 0x000000ffff037224 */ /* 0x000fc800000e0611 */
[----:B------:R-:W-:-:S04]  /*7860*/  IMAD.WIDE.U32 R6, R3, UR4, RZ ;  /* 0x0000000403067c25 */ /* 0x000fc8000f8e00ff */
[----:B------:R-:W-:-:S04]  /*7870*/  IMAD.WIDE.U32 R6, P0, R9, UR5, R6 ;  /* 0x0000000509067c25 */ /* 0x000fc8000f800006 */
[----:B------:R-:W-:-:S04]  /*7880*/  IMAD.WIDE.U32 R8, R9, UR4, RZ ;  /* 0x0000000409087c25 */ /* 0x000fc8000f8e00ff */
[----:B------:R-:W-:Y:S01]  /*7890*/  IMAD.X R5, RZ, RZ, RZ, P0 ;  /* 0x000000ffff057224 */ /* 0x000fe200000e06ff */
[----:B------:R-:W-:Y:S01]  /*78a0*/  IADD3 RZ, P0, R9, R6, RZ ;  /* 0x0000000609ff7210 */ /* 0x000fe20007f1e0ff */
[----:B------:R-:W-:-:S04]  /*78b0*/  IMAD.MOV.U32 R4, RZ, RZ, R7 ;  /* 0x000000ffff047224 */ /* 0x000fc800078e0007 */
[----:B------:R-:W-:-:S08]  /*78c0*/  IMAD.WIDE.U32.X R4, R3, UR5, R4, P0 ;  /* 0x0000000503047c25 */ /* 0x000fd000080e0404 */
.L_x_126:
[--C-:B------:R-:W-:Y:S01]  /*78d0*/  SHF.R.U64 R29, R4, UR7, R5.reuse ;  /* 0x00000007041d7c19 */ /* 0x100fe20008001205 */
[----:B------:R-:W-:Y:S01]  /*78e0*/  ULDC.64 UR4, c[0x0][0x620] ;  /* 0x0001880000047ab9 */ /* 0x000fe20000000a00 */
[----:B------:R-:W-:Y:S01]  /*78f0*/  SHF.R.U32.HI R3, RZ, UR7, R5 ;  /* 0x00000007ff037c19 */ /* 0x000fe20008011605 */
[----:B------:R-:W2:Y:S01]  /*7900*/  LDC R15, c[0x0][0x144] ;  /* 0x00005100ff0f7b82 */ /* 0x000ea20000000800 */
[----:B------:R-:W-:Y:S01]  /*7910*/  IADD3 R6, P0, RZ, -R29, RZ ;  /* 0x8000001dff067210 */ /* 0x000fe20007f1e0ff */
[----:B------:R-:W-:Y:S01]  /*7920*/  ULDC.64 UR8, c[0x0][0x640] ;  /* 0x0001900000087ab9 */ /* 0x000fe20000000a00 */
[----:B0-----:R-:W-:Y:S01]  /*7930*/  I2FP.F32.U32 R7, R10 ;  /* 0x0000000a00077245 */ /* 0x001fe20000201000 */
[----:B------:R-:W-:Y:S02]  /*7940*/  ULDC UR6, c[0x0][0x608] ;  /* 0x0001820000067ab9 */ /* 0x000fe40000000800 */
[----:B------:R-:W-:Y:S01]  /*7950*/  IMAD.X R3, RZ, RZ, ~R3, P0 ;  /* 0x000000ffff037224 */ /* 0x000fe200000e0e03 */
[----:B------:R-:W-:Y:S01]  /*7960*/  ISETP.NE.U32.AND P0, PT, RZ, UR8, PT ;  /* 0x00000008ff007c0c */ /* 0x000fe2000bf05070 */
[----:B------:R-:W-:Y:S01]  /*7970*/  IMAD.WIDE.U32 R4, R6, UR4, R16 ;  /* 0x0000000406047c25 */ /* 0x000fe2000f8e0010 */
[----:B------:R-:W0:Y:S02]  /*7980*/  LDC R9, c[0x0][0x148] ;  /* 0x00005200ff097b82 */ /* 0x000e240000000800 */
[----:B------:R-:W-:Y:S01]  /*7990*/  ISETP.NE.AND.EX P0, PT, RZ, UR9, PT, P0 ;  /* 0x00000009ff007c0c */ /* 0x000fe2000bf05300 */
[----:B------:R-:W-:Y:S01]  /*79a0*/  IMAD R3, R3, UR4, RZ ;  /* 0x0000000403037c24 */ /* 0x000fe2000f8e02ff */
[----:B------:R-:W-:-:S02]  /*79b0*/  ULDC UR4, c[0x0][0x150] ;  /* 0x0000540000047ab9 */ /* 0x000fc40000000800 */
[----:B------:R-:W-:Y:S01]  /*79c0*/  FMUL R7, R7, UR4 ;  /* 0x0000000407077c20 */ /* 0x000fe20008400000 */
[----:B------:R-:W-:Y:S01]  /*79d0*/  IMAD R3, R6, UR5, R3 ;  /* 0x0000000506037c24 */ /* 0x000fe2000f8e0203 */
[----:B------:R-:W-:Y:S01]  /*79e0*/  ULDC UR4, c[0x0][0x618] ;  /* 0x0001860000047ab9 */ /* 0x000fe20000000800 */
[----:B------:R-:W-:Y:S02]  /*79f0*/  ULDC UR5, c[0x0][0x154] ;  /* 0x0000550000057ab9 */ /* 0x000fe40000000800 */
[----:B------:R-:W-:Y:S01]  /*7a00*/  IMAD.IADD R5, R5, 0x1, R3 ;  /* 0x0000000105057824 */ /* 0x000fe200078e0203 */
[----:B------:R-:W3:Y:S04]  /*7a10*/  F2I.U32.TRUNC.NTZ R7, R7 ;  /* 0x0000000700077305 */ /* 0x000ee8000020f000 */
[----:B------:R-:W-:-:S02]  /*7a20*/  SHF.R.U64 R3, R4, UR4, R5 ;  /* 0x0000000404037c19 */ /* 0x000fc40008001205 */
[----:B-1----:R-:W-:-:S05]  /*7a30*/  I2FP.F32.U32 R4, R0 ;  /* 0x0000000000047245 */ /* 0x002fca0000201000 */
[----:B------:R-:W-:Y:S01]  /*7a40*/  FMUL R12, R4, UR5 ;  /* 0x00000005040c7c20 */ /* 0x000fe20008400000 */
[----:B------:R-:W-:Y:S01]  /*7a50*/  SHF.R.U32.HI R4, RZ, UR4, R5 ;  /* 0x00000004ff047c19 */ /* 0x000fe20008011605 */
[----:B------:R-:W-:Y:S01]  /*7a60*/  ULDC UR4, c[0x0][0x658] ;  /* 0x0001960000047ab9 */ /* 0x000fe20000000800 */
[----:B---3--:R-:W-:Y:S02]  /*7a70*/  IMAD.MOV R7, RZ, RZ, -R7 ;  /* 0x000000ffff077224 */ /* 0x008fe400078e0a07 */
[--C-:B------:R-:W-:Y:S01]  /*7a80*/  SHF.R.U64 R11, R3, UR6, R4.reuse ;  /* 0x00000006030b7c19 */ /* 0x100fe20008001204 */
[----:B------:R-:W1:Y:S01]  /*7a90*/  F2I.U32.TRUNC.NTZ R12, R12 ;  /* 0x0000000c000c7305 */ /* 0x000e62000020f000 */
[----:B------:R-:W-:Y:S01]  /*7aa0*/  SHF.R.U32.HI R4, RZ, UR6, R4 ;  /* 0x00000006ff047c19 */ /* 0x000fe20008011604 */
[----:B--2---:R-:W-:-:S03]  /*7ab0*/  IMAD R10, R15, R7, R10 ;  /* 0x000000070f0a7224 */ /* 0x004fc600078e020a */
[--C-:B------:R-:W-:Y:S02]  /*7ac0*/  SHF.R.U64 R8, R11, UR4, R4.reuse ;  /* 0x000000040b087c19 */ /* 0x100fe40008001204 */
[----:B------:R-:W-:-:S03]  /*7ad0*/  SHF.R.U32.HI R13, RZ, UR4, R4 ;  /* 0x00000004ff0d7c19 */ /* 0x000fc60008011604 */
[----:B------:R-:W-:Y:S02]  /*7ae0*/  IMAD.MOV.U32 R4, RZ, RZ, R8 ;  /* 0x000000ffff047224 */ /* 0x000fe400078e0008 */
[----:B------:R-:W-:Y:S01]  /*7af0*/  IMAD.MOV.U32 R5, RZ, RZ, R13 ;  /* 0x000000ffff057224 */ /* 0x000fe200078e000d */
[----:B01----:R-:W-:Y:S06]  /*7b00*/  @!P0 BRA `(.L_x_127) ;  /* 0x0000000000288947 */ /* 0x003fec0003800000 */
[----:B------:R-:W-:Y:S02]  /*7b10*/  ULDC UR4, c[0x0][0x64c] ;  /* 0x0001930000047ab9 */ /* 0x000fe40000000800 */
[----:B------:R-:W-:-:S05]  /*7b20*/  IADD3 R5, P0, R8, UR4, RZ ;  /* 0x0000000408057c10 */ /* 0x000fca000ff1e0ff */
[----:B------:R-:W-:-:S04]  /*7b30*/  IMAD.X R13, RZ, RZ, R13, P0 ;  /* 0x000000ffff0d7224 */ /* 0x000fc800000e060d */
[----:B------:R-:W-:-:S04]  /*7b40*/  IMAD.WIDE.U32 R6, R13, UR8, RZ ;  /* 0x000000080d067c25 */ /* 0x000fc8000f8e00ff */
[----:B------:R-:W-:-:S04]  /*7b50*/  IMAD.WIDE.U32 R6, P0, R5, UR9, R6 ;  /* 0x0000000905067c25 */ /* 0x000fc8000f800006 */
[----:B------:R-:W-:-:S04]  /*7b60*/  IMAD.WIDE.U32 R4, R5, UR8, RZ ;  /* 0x0000000805047c25 */ /* 0x000fc8000f8e00ff */
[----:B------:R-:W-:Y:S01]  /*7b70*/  IMAD.MOV.U32 R4, RZ, RZ, R7 ;  /* 0x000000ffff047224 */ /* 0x000fe200078e0007 */
[----:B------:R-:W-:Y:S01]  /*7b80*/  IADD3 RZ, P1, R5, R6, RZ ;  /* 0x0000000605ff7210 */ /* 0x000fe20007f3e0ff */
[----:B------:R-:W-:-:S04]  /*7b90*/  IMAD.X R5, RZ, RZ, RZ, P0 ;  /* 0x000000ffff057224 */ /* 0x000fc800000e06ff */
[----:B------:R-:W-:-:S08]  /*7ba0*/  IMAD.WIDE.U32.X R4, R13, UR9, R4, P1 ;  /* 0x000000090d047c25 */ /* 0x000fd000088e0404 */
.L_x_127:
[----:B------:R-:W-:Y:S01]  /*7bb0*/  ISETP.NE.AND P0, PT, R2, 0x1, PT ;  /* 0x000000010200780c */ /* 0x000fe20003f05270 */
[----:B------:R-:W-:Y:S01]  /*7bc0*/  ULDC UR4, c[0x0][0x648] ;  /* 0x0001920000047ab9 */ /* 0x000fe20000000800 */
[----:B------:R-:W-:Y:S01]  /*7bd0*/  LOP3.LUT R11, R11, UR42, RZ, 0xc0, !PT ;  /* 0x0000002a0b0b7c12 */ /* 0x000fe2000f8ec0ff */
[----:B------:R-:W-:Y:S01]  /*7be0*/  IMAD.MOV R12, RZ, RZ, -R12 ;  /* 0x000000ffff0c7224 */ /* 0x000fe200078e0a0c */
[----:B------:R-:W-:Y:S01]  /*7bf0*/  SHF.R.U64 R4, R4, UR4, R5 ;  /* 0x0000000404047c19 */ /* 0x000fe20008001205 */
[----:B------:R-:W-:Y:S01]  /*7c00*/  ULDC UR4, c[0x0][0x638] ;  /* 0x00018e0000047ab9 */ /* 0x000fe20000000800 */
[----:B------:R-:W-:Y:S01]  /*7c10*/  LOP3.LUT R31, R3, UR40, RZ, 0xc0, !PT ;  /* 0x00000028031f7c12 */ /* 0x000fe2000f8ec0ff */
[----:B------:R-:W-:Y:S02]  /*7c20*/  ULDC UR5, c[0x0][0x610] ;  /* 0x0001840000057ab9 */ /* 0x000fe40000000800 */
[----:B------:R-:W-:Y:S02]  /*7c30*/  IMAD.MOV R5, RZ, RZ, -R4 ;  /* 0x000000ffff057224 */ /* 0x000fe400078e0a04 */
[----:B------:R-:W-:-:S02]  /*7c40*/  IMAD R11, R4, UR41, R11 ;  /* 0x00000029040b7c24 */ /* 0x000fc4000f8e020b */
[----:B------:R-:W-:Y:S02]  /*7c50*/  @P0 IMAD R10, R9, R12, R0 ;  /* 0x0000000c090a0224 */ /* 0x000fe400078e0200 */
[----:B------:R-:W-:Y:S01]  /*7c60*/  IMAD R8, R5, UR4, R8 ;  /* 0x0000000405087c24 */ /* 0x000fe2000f8e0208 */
[----:B------:R-:W-:Y:S01]  /*7c70*/  ULDC UR4, c[0x0][0x600] ;  /* 0x0001800000047ab9 */ /* 0x000fe20000000800 */
[----:B------:R-:W-:Y:S02]  /*7c80*/  IMAD R10, R11, UR5, R10 ;  /* 0x000000050b0a7c24 */ /* 0x000fe4000f8e020a */
[----:B------:R-:W-:Y:S02]  /*7c90*/  IMAD R31, R8, UR4, R31 ;  /* 0x00000004081f7c24 */ /* 0x000fe4000f8e021f */
[----:B------:R-:W-:-:S03]  /*7ca0*/  IMAD.MOV.U32 R0, RZ, RZ, 0x1 ;  /* 0x00000001ff007424 */ /* 0x000fc600078e00ff */
[----:B------:R-:W-:Y:S02]  /*7cb0*/  SEL R30, R31, R10, !P0 ;  /* 0x0000000a1f1e7207 */ /* 0x000fe40004000000 */
[----:B------:R-:W-:-:S07]  /*7cc0*/  SEL R31, R10, R31, !P0 ;  /* 0x0000001f0a1f7207 */ /* 0x000fce0004000000 */
.L_x_125:
[----:B------:R-:W-:Y:S05]  /*7cd0*/  BSYNC B0 ;  /* 0x0000000000007941 */ /* 0x000fea0003800000 */
.L_x_124:
[----:B------:R-:W-:-:S13]  /*7ce0*/  LOP3.LUT P0, RZ, R0, 0xff, RZ, 0xc0, !PT ;  /* 0x000000ff00ff7812 */ /* 0x000fda000780c0ff */
[----:B------:R-:W-:Y:S05]  /*7cf0*/  @P0 BRA `(.L_x_128) ;  /* 0xfffffff000a40947 */ /* 0x000fea000383ffff */
[----:B------:R-:W-:Y:S05]  /*7d00*/  BSYNC B7 ;  /* 0x0000000000077941 */ /* 0x000fea0003800000 */
.L_x_114:
[----:B------:R-:W-:-:S03]  /*7d10*/  UMOV UR4, 0xffffffff ;  /* 0xffffffff00047882 */ /* 0x000fc60000000000 */
[----:B------:R-:W-:Y:S05]  /*7d20*/  BRA.DIV UR4, `(.L_x_129) ;  /* 0x0000000604f87947 */ /* 0x000fea000b800000 */
[----:B------:R-:W-:-:S13]  /*7d30*/  ELECT P6, URZ, PT ;  /* 0x00000000003f782f */ /* 0x000fda00038c0000 */
.L_x_150:
[----:B------:R-:W-:Y:S04]  /*7d40*/  BSSY B0, `(.L_x_130) ;  /* 0x0000058000007945 */ /* 0x000fe80003800000 */
[----:B------:R-:W-:Y:S05]  /*7d50*/  @!P6 BRA `(.L_x_131) ;  /* 0x000000040058e947 */ /* 0x000fea0003800000 */
[----:B------:R-:W-:-:S04]  /*7d60*/  LOP3.LUT R19, R19, 0x2, RZ, 0xfc, !PT ;  /* 0x0000000213137812 */ /* 0x000fc800078efcff */
[----:B------:R-:W-:-:S13]  /*7d70*/  ISETP.NE.AND P0, PT, R19, 0x3, PT ;  /* 0x000000031300780c */ /* 0x000fda0003f05270 */
[----:B------:R-:W-:Y:S05]  /*7d80*/  @!P0 BRA `(.L_x_132) ;  /* 0x0000000000048947 */ /* 0x000fea0003800000 */
[----:B------:R-:W-:Y:S01]  /*7d90*/  BPT.TRAP 0x1 ;  /* 0x000000040000795c */ /* 0x000fe20000300000 */
.L_x_132:
[----:B------:R-:W0:Y:S01]  /*7da0*/  S2R R3, SR_CgaCtaId ;  /* 0x0000000000037919 */ /* 0x000e220000008800 */
[----:B------:R-:W-:Y:S02]  /*7db0*/  MOV R0, 0x400 ;  /* 0x0000040000007802 */ /* 0x000fe40000000f00 */
[----:B------:R-:W-:Y:S02]  /*7dc0*/  SHF.L.U32 R2, R27, 0x1f, RZ ;  /* 0x0000001f1b027819 */ /* 0x000fe400000006ff */
[----:B0-----:R-:W-:-:S05]  /*7dd0*/  LEA R3, R3, R0, 0x18 ;  /* 0x0000000003037211 */ /* 0x001fca00078ec0ff */
[----:B------:R-:W-:-:S04]  /*7de0*/  VIADD R3, R3, 0x48 ;  /* 0x0000004803037836 */ /* 0x000fc80000000000 */
[C---:B------:R-:W-:Y:S02]  /*7df0*/  IMAD R5, R28.reuse, 0x8, R3 ;  /* 0x000000081c057824 */ /* 0x040fe400078e0203 */
[----:B------:R-:W-:Y:S02]  /*7e00*/  VIADD R28, R28, 0x1 ;  /* 0x000000011c1c7836 */ /* 0x000fe40000000000 */
[----:B------:R-:W0:Y:S03]  /*7e10*/  SYNCS.PHASECHK.TRANS64.TRYWAIT P0, [R5+URZ], R2 ;  /* 0x00000002050075a7 */ /* 0x000e26000800017f */
[----:B------:R-:W-:-:S04]  /*7e20*/  ISETP.NE.AND P1, PT, R28, 0x9, PT ;  /* 0x000000091c00780c */ /* 0x000fc80003f25270 */
[----:B------:R-:W-:Y:S02]  /*7e30*/  SEL R0, RZ, 0x1, P1 ;  /* 0x00000001ff007807 */ /* 0x000fe40000800000 */
[----:B------:R-:W-:Y:S02]  /*7e40*/  SEL R28, R28, RZ, P1 ;  /* 0x000000ff1c1c7207 */ /* 0x000fe40000800000 */
[----:B------:R-:W-:-:S03]  /*7e50*/  LOP3.LUT R27, R27, R0, RZ, 0x3c, !PT ;  /* 0x000000001b1b7212 */ /* 0x000fc600078e3cff */
[----:B------:R-:W-:Y:S01]  /*7e60*/  IMAD R7, R28, 0x8, R3 ;  /* 0x000000081c077824 */ /* 0x000fe200078e0203 */
[----:B------:R-:W-:Y:S01]  /*7e70*/  SHF.L.U32 R4, R27, 0x1f, RZ ;  /* 0x0000001f1b047819 */ /* 0x000fe200000006ff */
[----:B0-----:R-:W-:Y:S06]  /*7e80*/  @!P0 BRA `(.L_x_133) ;  /* 0x0000000400c08947 */ /* 0x001fec0003800000 */
.L_x_151:
[----:B------:R-:W1:Y:S01]  /*7e90*/  SYNCS.PHASECHK.TRANS64.TRYWAIT P0, [R7+URZ], R4 ;  /* 0x00000004070075a7 */ /* 0x000e62000800017f */
[----:B------:R-:W-:-:S05]  /*7ea0*/  VIADD R0, R28, 0x1 ;  /* 0x000000011c007836 */ /* 0x000fca0000000000 */
[----:B------:R-:W-:-:S04]  /*7eb0*/  ISETP.NE.AND P1, PT, R0, 0x9, PT ;  /* 0x000000090000780c */ /* 0x000fc80003f25270 */
[----:B0-----:R-:W-:Y:S02]  /*7ec0*/  SEL R2, RZ, 0x1, P1 ;  /* 0x00000001ff027807 */ /* 0x001fe40000800000 */
[----:B------:R-:W-:Y:S02]  /*7ed0*/  SEL R0, R0, RZ, P1 ;  /* 0x000000ff00007207 */ /* 0x000fe40000800000 */
[----:B------:R-:W-:-:S03]  /*7ee0*/  LOP3.LUT R27, R27, R2, RZ, 0x3c, !PT ;  /* 0x000000021b1b7212 */ /* 0x000fc600078e3cff */
[----:B------:R-:W-:Y:S01]  /*7ef0*/  IMAD R6, R0, 0x8, R3 ;  /* 0x0000000800067824 */ /* 0x000fe200078e0203 */
[----:B------:R-:W-:Y:S01]  /*7f00*/  SHF.L.U32 R5, R27, 0x1f, RZ ;  /* 0x0000001f1b057819 */ /* 0x000fe200000006ff */
[----:B-1----:R-:W-:Y:S06]  /*7f10*/  @!P0 BRA `(.L_x_134) ;  /* 0x0000000400b08947 */ /* 0x002fec0003800000 */
.L_x_152:
[----:B------:R-:W1:Y:S01]  /*7f20*/  SYNCS.PHASECHK.TRANS64.TRYWAIT P0, [R6+URZ], R5 ;  /* 0x00000005060075a7 */ /* 0x000e62000800017f */
[----:B------:R-:W-:-:S05]  /*7f30*/  VIADD R0, R0, 0x1 ;  /* 0x0000000100007836 */ /* 0x000fca0000000000 */
[----:B------:R-:W-:-:S04]  /*7f40*/  ISETP.NE.AND P1, PT, R0, 0x9, PT ;  /* 0x000000090000780c */ /* 0x000fc80003f25270 */
[----:B------:R-:W-:Y:S02]  /*7f50*/  SEL R2, RZ, 0x1, P1 ;  /* 0x00000001ff027807 */ /* 0x000fe40000800000 */
[----:B------:R-:W-:Y:S02]  /*7f60*/  SEL R0, R0, RZ, P1 ;  /* 0x000000ff00007207 */ /* 0x000fe40000800000 */
[----:B------:R-:W-:-:S03]  /*7f70*/  LOP3.LUT R27, R27, R2, RZ, 0x3c, !PT ;  /* 0x000000021b1b7212 */ /* 0x000fc600078e3cff */
[----:B0-----:R-:W-:Y:S01]  /*7f80*/  IMAD R7, R0, 0x8, R3 ;  /* 0x0000000800077824 */ /* 0x001fe200078e0203 */
[----:B------:R-:W-:Y:S01]  /*7f90*/  SHF.L.U32 R4, R27, 0x1f, RZ ;  /* 0x0000001f1b047819 */ /* 0x000fe200000006ff */
[----:B-1----:R-:W-:Y:S06]  /*7fa0*/  @!P0 BRA `(.L_x_135) ;  /* 0x0000000400a08947 */ /* 0x002fec0003800000 */
.L_x_153:
        /* <DEDUP_REMOVED lines=9> */
.L_x_154:
        /* <DEDUP_REMOVED lines=9> */
.L_x_155:
        /* <DEDUP_REMOVED lines=9> */
.L_x_156:
        /* <DEDUP_REMOVED lines=9> */
.L_x_157:
[----:B------:R-:W1:Y:S01]  /*81f0*/  SYNCS.PHASECHK.TRANS64.TRYWAIT P0, [R7+URZ], R4 ;  /* 0x00000004070075a7 */ /* 0x000e62000800017f */
[----:B------:R-:W-:-:S05]  /*8200*/  VIADD R0, R0, 0x1 ;  /* 0x0000000100007836 */ /* 0x000fca0000000000 */
[----:B------:R-:W-:-:S04]  /*8210*/  ISETP.NE.AND P1, PT, R0, 0x9, PT ;  /* 0x000000090000780c */ /* 0x000fc80003f25270 */
[----:B------:R-:W-:Y:S02]  /*8220*/  SEL R2, RZ, 0x1, P1 ;  /* 0x00000001ff027807 */ /* 0x000fe40000800000 */
[----:B------:R-:W-:Y:S02]  /*8230*/  SEL R0, R0, RZ, P1 ;  /* 0x000000ff00007207 */ /* 0x000fe40000800000 */
[----:B------:R-:W-:Y:S01]  /*8240*/  LOP3.LUT R2, R27, R2, RZ, 0x3c, !PT ;  /* 0x000000021b027212 */ /* 0x000fe200078e3cff */
[----:B-1----:R-:W-:Y:S06]  /*8250*/  @!P0 BRA `(.L_x_140) ;  /* 0x0000000400588947 */ /* 0x002fec0003800000 */
.L_x_158:
[----:B------:R-:W-:Y:S01]  /*8260*/  IMAD R3, R0, 0x8, R3 ;  /* 0x0000000800037824 */ /* 0x000fe200078e0203 */
[----:B------:R-:W-:-:S07]  /*8270*/  SHF.L.U32 R0, R2, 0x1f, RZ ;  /* 0x0000001f02007819 */ /* 0x000fce00000006ff */
.L_x_141:
[----:B--2---:R2:W3:Y:S02]  /*8280*/  SYNCS.PHASECHK.TRANS64.TRYWAIT P0, [R3+URZ], R0 ;  /* 0x00000000030075a7 */ /* 0x0044e4000800017f */
[----:B---3--:R-:W-:Y:S05]  /*8290*/  @!P0 NANOSLEEP.SYNCS 0x989680 ;  /* 0x009896800000895d */ /* 0x008fea0003900000 */
[----:B------:R-:W3:Y:S02]  /*82a0*/  @!P0 SYNCS.PHASECHK.TRANS64 P0, [R3+URZ], R0 ;  /* 0x00000000030085a7 */ /* 0x000ee4000800007f */
[----:B---3--:R-:W-:Y:S05]  /*82b0*/  @!P0 BRA `(.L_x_141) ;  /* 0xfffffffc00f08947 */ /* 0x008fea000383ffff */
.L_x_131:
[----:B------:R-:W-:Y:S05]  /*82c0*/  BSYNC B0 ;  /* 0x0000000000007941 */ /* 0x000fea0003800000 */
.L_x_130:
[----:B------:R-:W-:Y:S05]  /*82d0*/  EXIT ;  /* 0x000000000000794d */ /* 0x000fea0003800000 */
.L_x_17:
[----:B------:R-:W-:Y:S02]  /*82e0*/  IMAD.MOV.U32 R12, RZ, RZ, RZ ;  /* 0x000000ffff0c7224 */ /* 0x000fe400078e00ff */
[----:B------:R-:W-:Y:S02]  /*82f0*/  IMAD.MOV.U32 R11, RZ, RZ, 0x1f ;  /* 0x0000001fff0b7424 */ /* 0x000fe400078e00ff */
[----:B------:R-:W-:-:S07]  /*8300*/  IMAD.MOV.U32 R15, RZ, RZ, -0x1 ;  /* 0xffffffffff0f7424 */ /* 0x000fce00078e00ff */
[----:B012--5:R-:W-:Y:S05]  /*8310*/  WARPSYNC.COLLECTIVE R15, `(.L_x_142) ;  /* 0x000000000f087348 */ /* 0x027fea0003c00000 */
[----:B------:R3:W4:Y:S02]  /*8320*/  SHFL.IDX P6, R14, R13, R12, R11 ;  /* 0x0000000c0d0e7389 */ /* 0x00072400000c000b */
[----:B012345:R-:W-:Y:S01]  /*8330*/  ENDCOLLECTIVE ;  /* 0x000000000000791b */ /* 0x03ffe20003800000 */
.L_x_142:
[----:B------:R-:W-:Y:S05]  /*8340*/  BRA `(.L_x_143) ;  /* 0xffffff90002c7947 */ /* 0x000fea000383ffff */
.L_x_21:
[----:B-1----:R1:W3:Y:S02]  /*8350*/  SYNCS.PHASECHK.TRANS64.TRYWAIT P1, [R4+URZ], R3 ;  /* 0x00000003040075a7 */ /* 0x0022e4000802017f */
[----:B---3--:R-:W-:Y:S05]  /*8360*/  @!P1 NANOSLEEP.SYNCS 0x989680 ;  /* 0x009896800000995d */ /* 0x008fea0003900000 */
[----:B------:R-:W3:Y:S02]  /*8370*/  @!P1 SYNCS.PHASECHK.TRANS64 P1, [R4+URZ], R3 ;  /* 0x00000003040095a7 */ /* 0x000ee4000802007f */
[----:B---3--:R-:W-:Y:S05]  /*8380*/  @!P1 BRA `(.L_x_21) ;  /* 0xfffffffc00f09947 */ /* 0x008fea000383ffff */
[----:B------:R-:W-:Y:S05]  /*8390*/  BRA `(.L_x_20) ;  /* 0xffffff9000587947 */ /* 0x000fea000383ffff */
.L_x_26:
[----:B0-----:R0:W1:Y:S02]  /*83a0*/  SYNCS.PHASECHK.TRANS64.TRYWAIT P1, [R7+URZ], R76 ;  /* 0x0000004c070075a7 */ /* 0x001064000802017f */
[----:B-1----:R-:W-:Y:S05]  /*83b0*/  @!P1 NANOSLEEP.SYNCS 0x989680 ;  /* 0x009896800000995d */ /* 0x002fea0003900000 */
[----:B------:R-:W1:Y:S02]  /*83c0*/  @!P1 SYNCS.PHASECHK.TRANS64 P1, [R7+URZ], R76 ;  /* 0x0000004c070095a7 */ /* 0x000e64000802007f */
[----:B-1----:R-:W-:Y:S05]  /*83d0*/  @!P1 BRA `(.L_x_26) ;  /* 0xfffffffc00f09947 */ /* 0x002fea000383ffff */
[----:B------:R-:W-:Y:S05]  /*83e0*/  BRA `(.L_x_25) ;  /* 0xffffff9c00347947 */ /* 0x000fea000383ffff */
.L_x_34:
[----:B0-----:R0:W1:Y:S02]  /*83f0*/  SYNCS.PHASECHK.TRANS64.TRYWAIT P1, [R23+URZ], R76 ;  /* 0x0000004c170075a7 */ /* 0x001064000802017f */
[----:B-1----:R-:W-:Y:S05]  /*8400*/  @!P1 NANOSLEEP.SYNCS 0x989680 ;  /* 0x009896800000995d */ /* 0x002fea0003900000 */
[----:B------:R-:W1:Y:S02]  /*8410*/  @!P1 SYNCS.PHASECHK.TRANS64 P1, [R23+URZ], R76 ;  /* 0x0000004c170095a7 */ /* 0x000e64000802007f */
[----:B-1----:R-:W-:Y:S05]  /*8420*/  @!P1 BRA `(.L_x_34) ;  /* 0xfffffffc00f09947 */ /* 0x002fea000383ffff */
[----:B------:R-:W-:Y:S05]  /*8430*/  BRA `(.L_x_33) ;  /* 0xffffffa400fc7947 */ /* 0x000fea000383ffff */
.L_x_115:
[----:B------:R-:W-:Y:S01]  /*8440*/  BSSY B0, `(.L_x_144) ;  /* 0x0000006000007945 */ /* 0x000fe20003800000 */
[----:B------:R-:W-:-:S07]  /*8450*/  IMAD.MOV.U32 R15, RZ, RZ, -0x1 ;  /* 0xffffffffff0f7424 */ /* 0x000fce00078e00ff */
[----:B------:R-:W-:Y:S05]  /*8460*/  WARPSYNC.COLLECTIVE R15, `(.L_x_145) ;  /* 0x000000000f0c7348 */ /* 0x000fea0003c00000 */
[----:B------:R-:W-:Y:S02]  /*8470*/  ELECT P6, UR62, PT ;  /* 0x00000000003e782f */ /* 0x000fe400038c0000 */
[----:B------:R-:W-:Y:S01]  /*8480*/  MOV R14, UR62 ;  /* 0x0000003e000e7c02 */ /* 0x000fe20008000f00 */
[----:B------:R-:W-:Y:S10]  /*8490*/  ENDCOLLECTIVE ;  /* 0x000000000000791b */ /* 0x000ff40003800000 */
.L_x_145:
[----:B------:R-:W-:Y:S05]  /*84a0*/  BSYNC B0 ;  /* 0x0000000000007941 */ /* 0x000fea0003800000 */
.L_x_144:
[----:B------:R-:W-:Y:S05]  /*84b0*/  BRA `(.L_x_146) ;  /* 0xffffffe800c07947 */ /* 0x000fea000383ffff */
.L_x_120:
[----:B0-----:R0:W2:Y:S02]  /*84c0*/  SYNCS.PHASECHK.TRANS64.TRYWAIT P0, [R7+URZ+0x48], R4 ;  /* 0x00004804070075a7 */ /* 0x0010a4000800017f */
[----:B--2---:R-:W-:Y:S05]  /*84d0*/  @!P0 NANOSLEEP.SYNCS 0x989680 ;  /* 0x009896800000895d */ /* 0x004fea0003900000 */
[----:B------:R-:W2:Y:S02]  /*84e0*/  @!P0 SYNCS.PHASECHK.TRANS64 P0, [R7+URZ+0x48], R4 ;  /* 0x00004804070085a7 */ /* 0x000ea4000800007f */
[----:B--2---:R-:W-:Y:S05]  /*84f0*/  @!P0 BRA `(.L_x_120) ;  /* 0xfffffffc00f08947 */ /* 0x004fea000383ffff */
[----:B------:R-:W-:Y:S05]  /*8500*/  BRA `(.L_x_147) ;  /* 0xffffffec00947947 */ /* 0x000fea000383ffff */
.L_x_129:
[----:B------:R-:W-:Y:S01]  /*8510*/  BSSY B0, `(.L_x_148) ;  /* 0x0000006000007945 */ /* 0x000fe20003800000 */
[----:B------:R-:W-:-:S07]  /*8520*/  IMAD.MOV.U32 R15, RZ, RZ, -0x1 ;  /* 0xffffffffff0f7424 */ /* 0x000fce00078e00ff */
[----:B------:R-:W-:Y:S05]  /*8530*/  WARPSYNC.COLLECTIVE R15, `(.L_x_149) ;  /* 0x000000000f0c7348 */ /* 0x000fea0003c00000 */
[----:B------:R-:W-:Y:S02]  /*8540*/  ELECT P6, UR62, PT ;  /* 0x00000000003e782f */ /* 0x000fe400038c0000 */
[----:B------:R-:W-:Y:S01]  /*8550*/  MOV R14, UR62 ;  /* 0x0000003e000e7c02 */ /* 0x000fe20008000f00 */
[----:B------:R-:W-:Y:S10]  /*8560*/  ENDCOLLECTIVE ;  /* 0x000000000000791b */ /* 0x000ff40003800000 */
.L_x_149:
[----:B------:R-:W-:Y:S05]  /*8570*/  BSYNC B0 ;  /* 0x0000000000007941 */ /* 0x000fea0003800000 */
.L_x_148:
[----:B------:R-:W-:Y:S05]  /*8580*/  BRA `(.L_x_150) ;  /* 0xfffffff400ec7947 */ /* 0x000fea000383ffff */
.L_x_133:
[----:B0-----:R0:W1:Y:S02]  /*8590*/  SYNCS.PHASECHK.TRANS64.TRYWAIT P0, [R5+URZ], R2 ;  /* 0x00000002050075a7 */ /* 0x001064000800017f */
[----:B-1----:R-:W-:Y:S05]  /*85a0*/  @!P0 NANOSLEEP.SYNCS 0x989680 ;  /* 0x009896800000895d */ /* 0x002fea0003900000 */
[----:B------:R-:W1:Y:S02]  /*85b0*/  @!P0 SYNCS.PHASECHK.TRANS64 P0, [R5+URZ], R2 ;  /* 0x00000002050085a7 */ /* 0x000e64000800007f */
[----:B-1----:R-:W-:Y:S05]  /*85c0*/  @!P0 BRA `(.L_x_133) ;  /* 0xfffffffc00f08947 */ /* 0x002fea000383ffff */
[----:B------:R-:W-:Y:S05]  /*85d0*/  BRA `(.L_x_151) ;  /* 0xfffffff8002c7947 */ /* 0x000fea000383ffff */
.L_x_134:
[----:B0-----:R0:W1:Y:S02]  /*85e0*/  SYNCS.PHASECHK.TRANS64.TRYWAIT P0, [R7+URZ], R4 ;  /* 0x00000004070075a7 */ /* 0x001064000800017f */
[----:B-1----:R-:W-:Y:S05]  /*85f0*/  @!P0 NANOSLEEP.SYNCS 0x989680 ;  /* 0x009896800000895d */ /* 0x002fea0003900000 */
[----:B------:R-:W1:Y:S02]  /*8600*/  @!P0 SYNCS.PHASECHK.TRANS64 P0, [R7+URZ], R4 ;  /* 0x00000004070085a7 */ /* 0x000e64000800007f */
[----:B-1----:R-:W-:Y:S05]  /*8610*/  @!P0 BRA `(.L_x_134) ;  /* 0xfffffffc00f08947 */ /* 0x002fea000383ffff */
[----:B------:R-:W-:Y:S05]  /*8620*/  BRA `(.L_x_152) ;  /* 0xfffffff8003c7947 */ /* 0x000fea000383ffff */
.L_x_135:
[----:B0-----:R0:W1:Y:S02]  /*8630*/  SYNCS.PHASECHK.TRANS64.TRYWAIT P0, [R6+URZ], R5 ;  /* 0x00000005060075a7 */ /* 0x001064000800017f */
[----:B-1----:R-:W-:Y:S05]  /*8640*/  @!P0 NANOSLEEP.SYNCS 0x989680 ;  /* 0x009896800000895d */ /* 0x002fea0003900000 */
[----:B------:R-:W1:Y:S02]  /*8650*/  @!P0 SYNCS.PHASECHK.TRANS64 P0, [R6+URZ], R5 ;  /* 0x00000005060085a7 */ /* 0x000e64000800007f */
[----:B-1----:R-:W-:Y:S05]  /*8660*/  @!P0 BRA `(.L_x_135) ;  /* 0xfffffffc00f08947 */ /* 0x002fea000383ffff */
[----:B------:R-:W-:Y:S05]  /*8670*/  BRA `(.L_x_153) ;  /* 0xfffffff8004c7947 */ /* 0x000fea000383ffff */
.L_x_136:
[----:B0-----:R0:W1:Y:S02]  /*8680*/  SYNCS.PHASECHK.TRANS64.TRYWAIT P0, [R7+URZ], R4 ;  /* 0x00000004070075a7 */ /* 0x001064000800017f */
[----:B-1----:R-:W-:Y:S05]  /*8690*/  @!P0 NANOSLEEP.SYNCS 0x989680 ;  /* 0x009896800000895d */ /* 0x002fea0003900000 */
[----:B------:R-:W1:Y:S02]  /*86a0*/  @!P0 SYNCS.PHASECHK.TRANS64 P0, [R7+URZ], R4 ;  /* 0x00000004070085a7 */ /* 0x000e64000800007f */
[----:B-1----:R-:W-:Y:S05]  /*86b0*/  @!P0 BRA `(.L_x_136) ;  /* 0xfffffffc00f08947 */ /* 0x002fea000383ffff */
[----:B------:R-:W-:Y:S05]  /*86c0*/  BRA `(.L_x_154) ;  /* 0xfffffff8005c7947 */ /* 0x000fea000383ffff */
.L_x_137:
[----:B0-----:R0:W1:Y:S02]  /*86d0*/  SYNCS.PHASECHK.TRANS64.TRYWAIT P0, [R6+URZ], R5 ;  /* 0x00000005060075a7 */ /* 0x001064000800017f */
[----:B-1----:R-:W-:Y:S05]  /*86e0*/  @!P0 NANOSLEEP.SYNCS 0x989680 ;  /* 0x009896800000895d */ /* 0x002fea0003900000 */
[----:B------:R-:W1:Y:S02]  /*86f0*/  @!P0 SYNCS.PHASECHK.TRANS64 P0, [R6+URZ], R5 ;  /* 0x00000005060085a7 */ /* 0x000e64000800007f */
[----:B-1----:R-:W-:Y:S05]  /*8700*/  @!P0 BRA `(.L_x_137) ;  /* 0xfffffffc00f08947 */ /* 0x002fea000383ffff */
[----:B------:R-:W-:Y:S05]  /*8710*/  BRA `(.L_x_155) ;  /* 0xfffffff8006c7947 */ /* 0x000fea000383ffff */
.L_x_138:
[----:B0-----:R0:W1:Y:S02]  /*8720*/  SYNCS.PHASECHK.TRANS64.TRYWAIT P0, [R7+URZ], R4 ;  /* 0x00000004070075a7 */ /* 0x001064000800017f */
[----:B-1----:R-:W-:Y:S05]  /*8730*/  @!P0 NANOSLEEP.SYNCS 0x989680 ;  /* 0x009896800000895d */ /* 0x002fea0003900000 */
[----:B------:R-:W1:Y:S02]  /*8740*/  @!P0 SYNCS.PHASECHK.TRANS64 P0, [R7+URZ], R4 ;  /* 0x00000004070085a7 */ /* 0x000e64000800007f */
[----:B-1----:R-:W-:Y:S05]  /*8750*/  @!P0 BRA `(.L_x_138) ;  /* 0xfffffffc00f08947 */ /* 0x002fea000383ffff */
[----:B------:R-:W-:Y:S05]  /*8760*/  BRA `(.L_x_156) ;  /* 0xfffffff8007c7947 */ /* 0x000fea000383ffff */
.L_x_139:
[----:B0-----:R0:W1:Y:S02]  /*8770*/  SYNCS.PHASECHK.TRANS64.TRYWAIT P0, [R6+URZ], R5 ;  /* 0x00000005060075a7 */ /* 0x001064000800017f */
[----:B-1----:R-:W-:Y:S05]  /*8780*/  @!P0 NANOSLEEP.SYNCS 0x989680 ;  /* 0x009896800000895d */ /* 0x002fea0003900000 */
[----:B------:R-:W1:Y:S02]  /*8790*/  @!P0 SYNCS.PHASECHK.TRANS64 P0, [R6+URZ], R5 ;  /* 0x00000005060085a7 */ /* 0x000e64000800007f */
[----:B-1----:R-:W-:Y:S05]  /*87a0*/  @!P0 BRA `(.L_x_139) ;  /* 0xfffffffc00f08947 */ /* 0x002fea000383ffff */
[----:B------:R-:W-:Y:S05]  /*87b0*/  BRA `(.L_x_157) ;  /* 0xfffffff8008c7947 */ /* 0x000fea000383ffff */
.L_x_140:
[----:B-1----:R1:W2:Y:S02]  /*87c0*/  SYNCS.PHASECHK.TRANS64.TRYWAIT P0, [R7+URZ], R4 ;  /* 0x00000004070075a7 */ /* 0x0022a4000800017f */
[----:B--2---:R-:W-:Y:S05]  /*87d0*/  @!P0 NANOSLEEP.SYNCS 0x989680 ;  /* 0x009896800000895d */ /* 0x004fea0003900000 */
[----:B------:R-:W2:Y:S02]  /*87e0*/  @!P0 SYNCS.PHASECHK.TRANS64 P0, [R7+URZ], R4 ;  /* 0x00000004070085a7 */ /* 0x000ea4000800007f */
[----:B--2---:R-:W-:Y:S05]  /*87f0*/  @!P0 BRA `(.L_x_140) ;  /* 0xfffffffc00f08947 */ /* 0x004fea000383ffff */
[----:B------:R-:W-:Y:S05]  /*8800*/  BRA `(.L_x_158) ;  /* 0xfffffff800947947 */ /* 0x000fea000383ffff */
.L_x_159:
[----:B------:R-:W-:-:S00]  /*8810*/  BRA `(.L_x_159) ;  /* 0xfffffffc00fc7947 */ /* 0x000fc0000383ffff */
[----:B------:R-:W-:-:S00]  /*8820*/  NOP ;  /* 0x0000000000007918 */ /* 0x000fc00000000000 */
        /* <DEDUP_REMOVED lines=13> */
.L_x_160:


//--------------------- .nv.global.init           --------------------------
	.section	.nv.global.init,"aw",@progbits
.nv.global.init:
	.type		$str$24,@object
	.size		$str$24,($str$25 - $str$24)
$str$24:
        /*0000*/ 	.byte	0x28, 0x61, 0x64, 0x64, 0x72, 0x65, 0x73, 0x73, 0x20, 0x26, 0x20, 0x6d, 0x61, 0x73, 0x6b, 0x29
        /*0010*/ 	.byte	0x20, 0x3d, 0x3d, 0x20, 0x30, 0x00
	.type		$str$25,@object
	.size		$str$25,(__unnamed_2 - $str$25)
$str$25:
        /*0016*/ 	.byte	0x2f, 0x74, 0x6d, 0x70, 0x2f, 0x63, 0x75, 0x74, 0x6c, 0x61, 0x73, 0x73, 0x5f, 0x73, 0x77, 0x65
        /*0026*/ 	.byte	0x65, 0x70, 0x5f, 0x73, 0x72, 0x63, 0x2f, 0x69, 0x6e, 0x63, 0x6c, 0x75, 0x64, 0x65, 0x2f, 0x63
        /*0036*/ 	.byte	0x75, 0x74, 0x65, 0x2f, 0x70, 0x6f, 0x69, 0x6e, 0x74, 0x65, 0x72, 0x5f, 0x66, 0x6c, 0x61, 0x67
        /*0046*/ 	.byte	0x67, 0x65, 0x64, 0x2e, 0x68, 0x70, 0x70, 0x00
	.type		__unnamed_2,@object
	.size		__unnamed_2,(__unnamed_1 - __unnamed_2)
__unnamed_2:
        /*004e*/ 	.byte	0x61, 0x75, 0x74, 0x6f, 0x20, 0x63, 0x75, 0x74, 0x65, 0x3a, 0x3a, 0x61, 0x73, 0x5f, 0x70, 0x6f
        /* <DEDUP_REMOVED lines=28> */
        /*021e*/ 	.byte	0x5d, 0x00
	.type		__unnamed_1,@object
	.size		__unnamed_1,(.L_0 - __unnamed_1)
__unnamed_1:
        /* <DEDUP_REMOVED lines=29> */
        /*03f0*/ 	.byte	0x20, 0x26, 0x5d, 0x00
.L_0:


//--------------------- .nv.shared._ZN7cutlass13device_kernelINS_4gemm6kernel13GemmUniversalIN4cute5tupleIJiiiiEEENS1_10collective13CollectiveMmaINS1_39MainloopSm90TmaGmmaRmemAWarpSpecializedILi9ENS5_IJNS4_1CILi1EEESB_SB_EEENS1_35KernelTmaWarpSpecializedCooperativeEEENS5_IJNSA_ILi128EEENSA_ILi64EEESF_EEENS_12float_e5m2_tENS5_IJSB_llEEESI_NS5_IJlSB_lEEENS4_8TiledMMAINS4_8MMA_AtomIJNS4_4SM904GMMA30MMA_64x64x32_F32E5M2E5M2_RS_TNILNSO_7ScaleInE1ELSQ_1EEEEEENS4_6LayoutINS5_IJNSA_ILi2EEESB_SB_EEENS5_IJSB_NSA_ILi0EEESW_EEEEENS5_IJNS4_10UnderscoreESZ_SZ_EEEEENS4_13SM90_TMA_LOADENS4_14ComposedLayoutINS4_7SwizzleILi3ELi4ELi3EEENS4_18smem_ptr_flag_bitsILi8EEENST_INS5_IJSF_NSA_ILi8EEEEEENS5_IJSB_SF_EEEEEEENS4_9Copy_AtomIJNS4_39AutoVectorizingCopyWithAssumedAlignmentILi128EEESI_EEENS4_8identityES12_NS13_IS15_S17_NST_INS5_IJS18_SF_EEENS5_IJSF_SB_EEEEEEEvS1H_EENS_8epilogue10collective6detail29Sm90TmaWarpSpecializedAdapterINS1O_15DefaultEpilogueISI_SK_SK_NS1N_6thread17LinearCombinationISI_Li1EffLNS1S_9ScaleType4KindE0ELNS_15FloatRoundStyleE2ESI_EENS1_15EpilogueDefaultEEEEEvvEEEEvNT_6ParamsE --------------------------
	.section	.nv.shared._ZN7cutlass13device_kernelINS_4gemm6kernel13GemmUniversalIN4cute5tupleIJiiiiEEENS1_10collective13CollectiveMmaINS1_39MainloopSm90TmaGmmaRmemAWarpSpecializedILi9ENS5_IJNS4_1CILi1EEESB_SB_EEENS1_35KernelTmaWarpSpecializedCooperativeEEENS5_IJNSA_ILi128EEENSA_ILi64EEESF_EEENS_12float_e5m2_tENS5_IJSB_llEEESI_NS5_IJlSB_lEEENS4_8TiledMMAINS4_8MMA_AtomIJNS4_4SM904GMMA30MMA_64x64x32_F32E5M2E5M2_RS_TNILNSO_7ScaleInE1ELSQ_1EEEEEENS4_6LayoutINS5_IJNSA_ILi2EEESB_SB_EEENS5_IJSB_NSA_ILi0EEESW_EEEEENS5_IJNS4_10UnderscoreESZ_SZ_EEEEENS4_13SM90_TMA_LOADENS4_14ComposedLayoutINS4_7SwizzleILi3ELi4ELi3EEENS4_18smem_ptr_flag_bitsILi8EEENST_INS5_IJSF_NSA_ILi8EEEEEENS5_IJSB_SF_EEEEEEENS4_9Copy_AtomIJNS4_39AutoVectorizingCopyWithAssumedAlignmentILi128EEESI_EEENS4_8identityES12_NS13_IS15_S17_NST_INS5_IJS18_SF_EEENS5_IJSF_SB_EEEEEEEvS1H_EENS_8epilogue10collective6detail29Sm90TmaWarpSpecializedAdapterINS1O_15DefaultEpilogueISI_SK_SK_NS1N_6thread17LinearCombinationISI_Li1EffLNS1S_9ScaleType4KindE0ELNS_15FloatRoundStyleE2ESI_EENS1_15EpilogueDefaultEEEEEvvEEEEvNT_6ParamsE,"aw",@nobits
	.sectionflags	@""
	.align	16
	.zero		1024


//--------------------- .nv.shared.reserved.0     --------------------------
	.section	.nv.shared.reserved.0,"aw",@nobits
	.weak		__nv_reservedSMEM_offset_0_alias
	.size		__nv_reservedSMEM_offset_0_alias, 0, 0
	.other		__nv_reservedSMEM_offset_0_alias,@"STO_CUDA_RESERVED_SHARED STV_DEFAULT"
__nv_reservedSMEM_offset_0_alias:
	.zero		0


//--------------------- .nv.global                --------------------------
	.section	.nv.global,"aw",@nobits
.nv.global:
	.type		_ZN40_INTERNAL_7032a48a_4_k_cu_08fef487_201054cute1_E,@object
	.size		_ZN40_INTERNAL_7032a48a_4_k_cu_08fef487_201054cute1_E,(_ZN40_INTERNAL_7032a48a_4_k_cu_08fef487_201054cuda3std3__45__cpo6cbeginE - _ZN40_INTERNAL_7032a48a_4_k_cu_08fef487_201054cute1_E)
_ZN40_INTERNAL_7032a48a_4_k_cu_08fef487_201054cute1_E:
	.zero		1
	.type		_ZN40_INTERNAL_7032a48a_4_k_cu_08fef487_201054cuda3std3__45__cpo6cbeginE,@object
	.size		_ZN40_INTERNAL_7032a48a_4_k_cu_08fef487_201054cuda3std3__45__cpo6cbeginE,(_ZN40_INTERNAL_7032a48a_4_k_cu_08fef487_201054cuda3std3__48in_placeE - _ZN40_INTERNAL_7032a48a_4_k_cu_08fef487_201054cuda3std3__45__cpo6cbeginE)
_ZN40_INTERNAL_7032a48a_4_k_cu_08fef487_201054cuda3std3__45__cpo6cbeginE:
	.zero		1
	.type		_ZN40_INTERNAL_7032a48a_4_k_cu_08fef487_201054cuda3std3__48in_placeE,@object
	.size		_ZN40_INTERNAL_7032a48a_4_k_cu_08fef487_201054cuda3std3__48in_placeE,(_ZN40_INTERNAL_7032a48a_4_k_cu_08fef487_201054cuda3std6ranges3__45__cpo9iter_moveE - _ZN40_INTERNAL_7032a48a_4_k_cu_08fef487_201054cuda3std3__48in_placeE)
_ZN40_INTERNAL_7032a48a_4_k_cu_08fef487_201054cuda3std3__48in_placeE:
	.zero		1
	.type		_ZN40_INTERNAL_7032a48a_4_k_cu_08fef487_201054cuda3std6ranges3__45__cpo9iter_moveE,@object
	.size		_ZN40_INTERNAL_7032a48a_4_k_cu_08fef487_201054cuda3std6ranges3__45__cpo9iter_moveE,(_ZN40_INTERNAL_7032a48a_4_k_cu_08fef487_201054cuda3std3__45__cpo5beginE - _ZN40_INTERNAL_7032a48a_4_k_cu_08fef487_201054cuda3std6ranges3__45__cpo9iter_moveE)
_ZN40_INTERNAL_7032a48a_4_k_cu_08fef487_201054cuda3std6ranges3__45__cpo9iter_moveE:
	.zero		1
	.type		_ZN40_INTERNAL_7032a48a_4_k_cu_08fef487_201054cuda3std3__45__cpo5beginE,@object
	.size		_ZN40_INTERNAL_7032a48a_4_k_cu_08fef487_201054cuda3std3__45__cpo5beginE,(_ZN40_INTERNAL_7032a48a_4_k_cu_08fef487_201054cuda3std3__442_GLOBAL__N__7032a48a_4_k_cu_08fef487_201056ignoreE - _ZN40_INTERNAL_7032a48a_4_k_cu_08fef487_201054cuda3std3__45__cpo5beginE)
_ZN40_INTERNAL_7032a48a_4_k_cu_08fef487_201054cuda3std3__45__cpo5beginE:
	.zero		1
	.type		_ZN40_INTERNAL_7032a48a_4_k_cu_08fef487_201054cuda3std3__442_GLOBAL__N__7032a48a_4_k_cu_08fef487_201056ignoreE,@object
	.size		_ZN40_INTERNAL_7032a48a_4_k_cu_08fef487_201054cuda3std3__442_GLOBAL__N__7032a48a_4_k_cu_08fef487_201056ignoreE,(_ZN40_INTERNAL_7032a48a_4_k_cu_08fef487_201054cute7productE - _ZN40_INTERNAL_7032a48a_4_k_cu_08fef487_201054cuda3std3__442_GLOBAL__N__7032a48a_4_k_cu_08fef487_201056ignoreE)
_ZN40_INTERNAL_7032a48a_4_k_cu_08fef487_201054cuda3std3__442_GLOBAL__N__7032a48a_4_k_cu_08fef487_201056ignoreE:
	.zero		1
	.type		_ZN40_INTERNAL_7032a48a_4_k_cu_08fef487_201054cute7productE,@object
	.size		_ZN40_INTERNAL_7032a48a_4_k_cu_08fef487_201054cute7productE,(_ZN40_INTERNAL_7032a48a_4_k_cu_08fef487_201054cuda3std3__45__cpo3endE - _ZN40_INTERNAL_7032a48a_4_k_cu_08fef487_201054cute7productE)
_ZN40_INTERNAL_7032a48a_4_k_cu_08fef487_201054cute7productE:
	.zero		1
	.type		_ZN40_INTERNAL_7032a48a_4_k_cu_08fef487_201054cuda3std3__45__cpo3endE,@object
	.size		_ZN40_INTERNAL_7032a48a_4_k_cu_08fef487_201054cuda3std3__45__cpo3endE,(_ZN40_INTERNAL_7032a48a_4_k_cu_08fef487_201054cuda3std3__419piecewise_constructE - _ZN40_INTERNAL_7032a48a_4_k_cu_08fef487_201054cuda3std3__45__cpo3endE)
_ZN40_INTERNAL_7032a48a_4_k_cu_08fef487_201054cuda3std3__45__cpo3endE:
	.zero		1
	.type		_ZN40_INTERNAL_7032a48a_4_k_cu_08fef487_201054cuda3std3__419piecewise_constructE,@object
	.size		_ZN40_INTERNAL_7032a48a_4_k_cu_08fef487_201054cuda3std3__419piecewise_constructE,(_ZN40_INTERNAL_7032a48a_4_k_cu_08fef487_201054cuda3std3__45__cpo4cendE - _ZN40_INTERNAL_7032a48a_4_k_cu_08fef487_201054cuda3std3__419piecewise_constructE)
_ZN40_INTERNAL_7032a48a_4_k_cu_08fef487_201054cuda3std3__419piecewise_constructE:
	.zero		1
	.type		_ZN40_INTERNAL_7032a48a_4_k_cu_08fef487_201054cuda3std3__45__cpo4cendE,@object
	.size		_ZN40_INTERNAL_7032a48a_4_k_cu_08fef487_201054cuda3std3__45__cpo4cendE,(_ZN40_INTERNAL_7032a48a_4_k_cu_08fef487_201054cuda3std6ranges3__45__cpo4swapE - _ZN40_INTERNAL_7032a48a_4_k_cu_08fef487_201054cuda3std3__45__cpo4cendE)
_ZN40_INTERNAL_7032a48a_4_k_cu_08fef487_201054cuda3std3__45__cpo4cendE:
	.zero		1
	.type		_ZN40_INTERNAL_7032a48a_4_k_cu_08fef487_201054cuda3std6ranges3__45__cpo4swapE,@object
	.size		_ZN40_INTERNAL_7032a48a_4_k_cu_08fef487_201054cuda3std6ranges3__45__cpo4swapE,(.L_9 - _ZN40_INTERNAL_7032a48a_4_k_cu_08fef487_201054cuda3std6ranges3__45__cpo4swapE)
_ZN40_INTERNAL_7032a48a_4_k_cu_08fef487_201054cuda3std6ranges3__45__cpo4swapE:
	.zero		1
.L_9:


//--------------------- .nv.constant0._ZN7cutlass13device_kernelINS_4gemm6kernel13GemmUniversalIN4cute5tupleIJiiiiEEENS1_10collective13CollectiveMmaINS1_39MainloopSm90TmaGmmaRmemAWarpSpecializedILi9ENS5_IJNS4_1CILi1EEESB_SB_EEENS1_35KernelTmaWarpSpecializedCooperativeEEENS5_IJNSA_ILi128EEENSA_ILi64EEESF_EEENS_12float_e5m2_tENS5_IJSB_llEEESI_NS5_IJlSB_lEEENS4_8TiledMMAINS4_8MMA_AtomIJNS4_4SM904GMMA30MMA_64x64x32_F32E5M2E5M2_RS_TNILNSO_7ScaleInE1ELSQ_1EEEEEENS4_6LayoutINS5_IJNSA_ILi2EEESB_SB_EEENS5_IJSB_NSA_ILi0EEESW_EEEEENS5_IJNS4_10UnderscoreESZ_SZ_EEEEENS4_13SM90_TMA_LOADENS4_14ComposedLayoutINS4_7SwizzleILi3ELi4ELi3EEENS4_18smem_ptr_flag_bitsILi8EEENST_INS5_IJSF_NSA_ILi8EEEEEENS5_IJSB_SF_EEEEEEENS4_9Copy_AtomIJNS4_39AutoVectorizingCopyWithAssumedAlignmentILi128EEESI_EEENS4_8identityES12_NS13_IS15_S17_NST_INS5_IJS18_SF_EEENS5_IJSF_SB_EEEEEEEvS1H_EENS_8epilogue10collective6detail29Sm90TmaWarpSpecializedAdapterINS1O_15DefaultEpilogueISI_SK_SK_NS1N_6thread17LinearCombinationISI_Li1EffLNS1S_9ScaleType4KindE0ELNS_15FloatRoundStyleE2ESI_EENS1_15EpilogueDefaultEEEEEvvEEEEvNT_6ParamsE --------------------------
	.section	.nv.constant0._ZN7cutlass13device_kernelINS_4gemm6kernel13GemmUniversalIN4cute5tupleIJiiiiEEENS1_10collective13CollectiveMmaINS1_39MainloopSm90TmaGmmaRmemAWarpSpecializedILi9ENS5_IJNS4_1CILi1EEESB_SB_EEENS1_35KernelTmaWarpSpecializedCooperativeEEENS5_IJNSA_ILi128EEENSA_ILi64EEESF_EEENS_12float_e5m2_tENS5_IJSB_llEEESI_NS5_IJlSB_lEEENS4_8TiledMMAINS4_8MMA_AtomIJNS4_4SM904GMMA30MMA_64x64x32_F32E5M2E5M2_RS_TNILNSO_7ScaleInE1ELSQ_1EEEEEENS4_6LayoutINS5_IJNSA_ILi2EEESB_SB_EEENS5_IJSB_NSA_ILi0EEESW_EEEEENS5_IJNS4_10UnderscoreESZ_SZ_EEEEENS4_13SM90_TMA_LOADENS4_14ComposedLayoutINS4_7SwizzleILi3ELi4ELi3EEENS4_18smem_ptr_flag_bitsILi8EEENST_INS5_IJSF_NSA_ILi8EEEEEENS5_IJSB_SF_EEEEEEENS4_9Copy_AtomIJNS4_39AutoVectorizingCopyWithAssumedAlignmentILi128EEESI_EEENS4_8identityES12_NS13_IS15_S17_NST_INS5_IJS18_SF_EEENS5_IJSF_SB_EEEEEEEvS1H_EENS_8epilogue10collective6detail29Sm90TmaWarpSpecializedAdapterINS1O_15DefaultEpilogueISI_SK_SK_NS1N_6thread17LinearCombinationISI_Li1EffLNS1S_9ScaleType4KindE0ELNS_15FloatRoundStyleE2ESI_EENS1_15EpilogueDefaultEEEEEvvEEEEvNT_6ParamsE,"a",@progbits
	.sectionflags	@""
	.align	4
.nv.constant0._ZN7cutlass13device_kernelINS_4gemm6kernel13GemmUniversalIN4cute5tupleIJiiiiEEENS1_10collective13CollectiveMmaINS1_39MainloopSm90TmaGmmaRmemAWarpSpecializedILi9ENS5_IJNS4_1CILi1EEESB_SB_EEENS1_35KernelTmaWarpSpecializedCooperativeEEENS5_IJNSA_ILi128EEENSA_ILi64EEESF_EEENS_12float_e5m2_tENS5_IJSB_llEEESI_NS5_IJlSB_lEEENS4_8TiledMMAINS4_8MMA_AtomIJNS4_4SM904GMMA30MMA_64x64x32_F32E5M2E5M2_RS_TNILNSO_7ScaleInE1ELSQ_1EEEEEENS4_6LayoutINS5_IJNSA_ILi2EEESB_SB_EEENS5_IJSB_NSA_ILi0EEESW_EEEEENS5_IJNS4_10UnderscoreESZ_SZ_EEEEENS4_13SM90_TMA_LOADENS4_14ComposedLayoutINS4_7SwizzleILi3ELi4ELi3EEENS4_18smem_ptr_flag_bitsILi8EEENST_INS5_IJSF_NSA_ILi8EEEEEENS5_IJSB_SF_EEEEEEENS4_9Copy_AtomIJNS4_39AutoVectorizingCopyWithAssumedAlignmentILi128EEESI_EEENS4_8identityES12_NS13_IS15_S17_NST_INS5_IJS18_SF_EEENS5_IJSF_SB_EEEEEEEvS1H_EENS_8epilogue10collective6detail29Sm90TmaWarpSpecializedAdapterINS1O_15DefaultEpilogueISI_SK_SK_NS1N_6thread17LinearCombinationISI_Li1EffLNS1S_9ScaleType4KindE0ELNS_15FloatRoundStyleE2ESI_EENS1_15EpilogueDefaultEEEEEvvEEEEvNT_6ParamsE:
	.zero		1664


//--------------------- SYMBOLS --------------------------

	.type		.nv.reservedSmem.offset0,@object
	.size		.nv.reservedSmem.offset0,0x4
	.type		__assertfail,@function
